	.target	sm_90a

	.elftype	@"ET_EXEC"


//--------------------- .note.nv.tkinfo           --------------------------
	.section	.note.nv.tkinfo,"",@"SHT_NOTE"
	.sectionflags	@"SHF_NOTE_NV_TKINFO"
	.tkinfo
        /*0018*/ 	.word	0x00000002
        /*0030*/ 	.string	""
        /*0030*/ 	.string	"ptxas"
        /*0030*/ 	.string	"Cuda compilation tools, release 13.0, V13.0.88"
        /*0030*/ 	.string	"Build cuda_13.0.r13.0/compiler.36424714_0"
        /*0030*/ 	.string	"-arch sm_90a -m 64 "



//--------------------- .note.nv.cuinfo           --------------------------
	.section	.note.nv.cuinfo,"",@"SHT_NOTE"
	.sectionflags	@"SHF_NOTE_NV_CUINFO"
        /*0018*/ 	.short	0x0002
        /*001a*/ 	.short	0x005a
        /*001c*/ 	.short	0x0082
	.zero		2


//--------------------- .nv.info                  --------------------------
	.section	.nv.info,"",@"SHT_CUDA_INFO"
	.align	4


	//----- nvinfo : EIATTR_REGCOUNT
	.align		4
        /*0000*/ 	.byte	0x04, 0x2f
        /*0002*/ 	.short	(.L_15 - .L_14)
	.align		4
.L_14:
        /*0004*/ 	.word	index@(_ZN7cutlass13device_kernelINS_4gemm6kernel13GemmUniversalIN4cute5tupleIJiiiiEEENS1_10collective13CollectiveMmaINS1_34MainloopSm90TmaGmmaWarpSpecializedILi3ENS5_IJNS4_1CILi2EEESB_NSA_ILi1EEEEEENS1_35KernelTmaWarpSpecializedCooperativeEEENS5_IJNSA_ILi128EEESG_SG_EEENS_10bfloat16_tENS5_IJlSC_lEEESI_SJ_NS4_8TiledMMAINS4_8MMA_AtomIJNS4_4SM904GMMA28MMA_64x128x16_F32BF16BF16_SSILNSN_5MajorE0ELSP_0ELNSN_7ScaleInE1ELSQ_1EEEEEENS4_6LayoutINS5_IJSB_SC_SC_EEENS5_IJSC_NSA_ILi0EEESV_EEEEENS5_IJNS4_10UnderscoreESY_SY_EEEEENS4_23SM90_TMA_LOAD_MULTICASTENS4_14ComposedLayoutINS4_7SwizzleILi3ELi4ELi3EEENS4_18smem_ptr_flag_bitsILi16EEENST_INS5_IJNSA_ILi8EEENSA_ILi64EEEEEENS5_IJS18_SC_EEEEEEEvNS4_8identityES11_S1C_vS1D_EENS_8epilogue10collective6detail29Sm90TmaWarpSpecializedAdapterINS1G_15DefaultEpilogueISI_SJ_SJ_NS1F_6thread17LinearCombinationISI_Li1EffLNS1K_9ScaleType4KindE0ELNS_15FloatRoundStyleE2ESI_EENS1_15EpilogueDefaultEEEEEvvEEEEvNT_6ParamsE)
        /*0008*/ 	.word	0x000000a8


	//----- nvinfo : EIATTR_FRAME_SIZE
	.align		4
.L_15:
        /*000c*/ 	.byte	0x04, 0x11
        /*000e*/ 	.short	(.L_17 - .L_16)
	.align		4
.L_16:
        /*0010*/ 	.word	index@(_ZN7cutlass13device_kernelINS_4gemm6kernel13GemmUniversalIN4cute5tupleIJiiiiEEENS1_10collective13CollectiveMmaINS1_34MainloopSm90TmaGmmaWarpSpecializedILi3ENS5_IJNS4_1CILi2EEESB_NSA_ILi1EEEEEENS1_35KernelTmaWarpSpecializedCooperativeEEENS5_IJNSA_ILi128EEESG_SG_EEENS_10bfloat16_tENS5_IJlSC_lEEESI_SJ_NS4_8TiledMMAINS4_8MMA_AtomIJNS4_4SM904GMMA28MMA_64x128x16_F32BF16BF16_SSILNSN_5MajorE0ELSP_0ELNSN_7ScaleInE1ELSQ_1EEEEEENS4_6LayoutINS5_IJSB_SC_SC_EEENS5_IJSC_NSA_ILi0EEESV_EEEEENS5_IJNS4_10UnderscoreESY_SY_EEEEENS4_23SM90_TMA_LOAD_MULTICASTENS4_14ComposedLayoutINS4_7SwizzleILi3ELi4ELi3EEENS4_18smem_ptr_flag_bitsILi16EEENST_INS5_IJNSA_ILi8EEENSA_ILi64EEEEEENS5_IJS18_SC_EEEEEEEvNS4_8identityES11_S1C_vS1D_EENS_8epilogue10collective6detail29Sm90TmaWarpSpecializedAdapterINS1G_15DefaultEpilogueISI_SJ_SJ_NS1F_6thread17LinearCombinationISI_Li1EffLNS1K_9ScaleType4KindE0ELNS_15FloatRoundStyleE2ESI_EENS1_15EpilogueDefaultEEEEEvvEEEEvNT_6ParamsE)
        /*0014*/ 	.word	0x00000000


	//----- nvinfo : EIATTR_MIN_STACK_SIZE
	.align		4
.L_17:
        /*0018*/ 	.byte	0x04, 0x12
        /*001a*/ 	.short	(.L_19 - .L_18)
	.align		4
.L_18:
        /*001c*/ 	.word	index@(_ZN7cutlass13device_kernelINS_4gemm6kernel13GemmUniversalIN4cute5tupleIJiiiiEEENS1_10collective13CollectiveMmaINS1_34MainloopSm90TmaGmmaWarpSpecializedILi3ENS5_IJNS4_1CILi2EEESB_NSA_ILi1EEEEEENS1_35KernelTmaWarpSpecializedCooperativeEEENS5_IJNSA_ILi128EEESG_SG_EEENS_10bfloat16_tENS5_IJlSC_lEEESI_SJ_NS4_8TiledMMAINS4_8MMA_AtomIJNS4_4SM904GMMA28MMA_64x128x16_F32BF16BF16_SSILNSN_5MajorE0ELSP_0ELNSN_7ScaleInE1ELSQ_1EEEEEENS4_6LayoutINS5_IJSB_SC_SC_EEENS5_IJSC_NSA_ILi0EEESV_EEEEENS5_IJNS4_10UnderscoreESY_SY_EEEEENS4_23SM90_TMA_LOAD_MULTICASTENS4_14ComposedLayoutINS4_7SwizzleILi3ELi4ELi3EEENS4_18smem_ptr_flag_bitsILi16EEENST_INS5_IJNSA_ILi8EEENSA_ILi64EEEEEENS5_IJS18_SC_EEEEEEEvNS4_8identityES11_S1C_vS1D_EENS_8epilogue10collective6detail29Sm90TmaWarpSpecializedAdapterINS1G_15DefaultEpilogueISI_SJ_SJ_NS1F_6thread17LinearCombinationISI_Li1EffLNS1K_9ScaleType4KindE0ELNS_15FloatRoundStyleE2ESI_EENS1_15EpilogueDefaultEEEEEvvEEEEvNT_6ParamsE)
        /*0020*/ 	.word	0x00000000
.L_19:


//--------------------- .nv.compat                --------------------------
	.section	.nv.compat,"",@"SHT_CUDA_COMPAT_INFO"
	.align	4
        /*0000*/ 	.byte	0x02, 0x09, 0x01, 0x00, 0x02, 0x02, 0x04, 0x00, 0x02, 0x05, 0x05, 0x00, 0x03, 0x07, 0x01, 0x01
        /*0010*/ 	.byte	0x02, 0x03, 0x01, 0x00, 0x02, 0x06, 0x01, 0x00, 0x04, 0x0b, 0x08, 0x00, 0x00, 0x00, 0x00, 0x00
        /*0020*/ 	.byte	0x00, 0x00, 0x00, 0x00


//--------------------- .nv.info._ZN7cutlass13device_kernelINS_4gemm6kernel13GemmUniversalIN4cute5tupleIJiiiiEEENS1_10collective13CollectiveMmaINS1_34MainloopSm90TmaGmmaWarpSpecializedILi3ENS5_IJNS4_1CILi2EEESB_NSA_ILi1EEEEEENS1_35KernelTmaWarpSpecializedCooperativeEEENS5_IJNSA_ILi128EEESG_SG_EEENS_10bfloat16_tENS5_IJlSC_lEEESI_SJ_NS4_8TiledMMAINS4_8MMA_AtomIJNS4_4SM904GMMA28MMA_64x128x16_F32BF16BF16_SSILNSN_5MajorE0ELSP_0ELNSN_7ScaleInE1ELSQ_1EEEEEENS4_6LayoutINS5_IJSB_SC_SC_EEENS5_IJSC_NSA_ILi0EEESV_EEEEENS5_IJNS4_10UnderscoreESY_SY_EEEEENS4_23SM90_TMA_LOAD_MULTICASTENS4_14ComposedLayoutINS4_7SwizzleILi3ELi4ELi3EEENS4_18smem_ptr_flag_bitsILi16EEENST_INS5_IJNSA_ILi8EEENSA_ILi64EEEEEENS5_IJS18_SC_EEEEEEEvNS4_8identityES11_S1C_vS1D_EENS_8epilogue10collective6detail29Sm90TmaWarpSpecializedAdapterINS1G_15DefaultEpilogueISI_SJ_SJ_NS1F_6thread17LinearCombinationISI_Li1EffLNS1K_9ScaleType4KindE0ELNS_15FloatRoundStyleE2ESI_EENS1_15EpilogueDefaultEEEEEvvEEEEvNT_6ParamsE --------------------------
	.section	.nv.info._ZN7cutlass13device_kernelINS_4gemm6kernel13GemmUniversalIN4cute5tupleIJiiiiEEENS1_10collective13CollectiveMmaINS1_34MainloopSm90TmaGmmaWarpSpecializedILi3ENS5_IJNS4_1CILi2EEESB_NSA_ILi1EEEEEENS1_35KernelTmaWarpSpecializedCooperativeEEENS5_IJNSA_ILi128EEESG_SG_EEENS_10bfloat16_tENS5_IJlSC_lEEESI_SJ_NS4_8TiledMMAINS4_8MMA_AtomIJNS4_4SM904GMMA28MMA_64x128x16_F32BF16BF16_SSILNSN_5MajorE0ELSP_0ELNSN_7ScaleInE1ELSQ_1EEEEEENS4_6LayoutINS5_IJSB_SC_SC_EEENS5_IJSC_NSA_ILi0EEESV_EEEEENS5_IJNS4_10UnderscoreESY_SY_EEEEENS4_23SM90_TMA_LOAD_MULTICASTENS4_14ComposedLayoutINS4_7SwizzleILi3ELi4ELi3EEENS4_18smem_ptr_flag_bitsILi16EEENST_INS5_IJNSA_ILi8EEENSA_ILi64EEEEEENS5_IJS18_SC_EEEEEEEvNS4_8identityES11_S1C_vS1D_EENS_8epilogue10collective6detail29Sm90TmaWarpSpecializedAdapterINS1G_15DefaultEpilogueISI_SJ_SJ_NS1F_6thread17LinearCombinationISI_Li1EffLNS1K_9ScaleType4KindE0ELNS_15FloatRoundStyleE2ESI_EENS1_15EpilogueDefaultEEEEEvvEEEEvNT_6ParamsE,"",@"SHT_CUDA_INFO"
	.sectionflags	@""
	.align	4


	//----- nvinfo : EIATTR_CUDA_API_VERSION
	.align		4
        /*0000*/ 	.byte	0x04, 0x37
        /*0002*/ 	.short	(.L_21 - .L_20)
.L_20:
        /*0004*/ 	.word	0x00000082


	//----- nvinfo : EIATTR_KPARAM_INFO
	.align		4
.L_21:
        /*0008*/ 	.byte	0x04, 0x17
        /*000a*/ 	.short	(.L_23 - .L_22)
.L_22:
        /*000c*/ 	.word	0x00000000
        /*0010*/ 	.short	0x0000
        /*0012*/ 	.short	0x0070
        /*0014*/ 	.byte	0x00, 0xf0, 0x01, 0x10


	//----- nvinfo : EIATTR_SPARSE_MMA_MASK
	.align		4
.L_23:
        /*0018*/ 	.byte	0x03, 0x50
        /*001a*/ 	.short	0x0000


	//----- nvinfo : EIATTR_MAXREG_COUNT
	.align		4
        /*001c*/ 	.byte	0x03, 0x1b
        /*001e*/ 	.short	0x00a8


	//----- nvinfo : EIATTR_NUM_BARRIERS
	.align		4
        /*0020*/ 	.byte	0x02, 0x4c
        /*0022*/ 	.byte	0x01
	.zero		1


	//----- nvinfo : EIATTR_EXTERNS
	.align		4
        /*0024*/ 	.byte	0x04, 0x0f
        /*0026*/ 	.short	(.L_25 - .L_24)


	//   ....[0]....
	.align		4
.L_24:
        /*0028*/ 	.word	index@(__assertfail)


	//----- nvinfo : EIATTR_MERCURY_ISA_VERSION
	.align		4
.L_25:
        /*002c*/ 	.byte	0x03, 0x5f
        /*002e*/ 	.short	0x0101


	//----- nvinfo : EIATTR_INT_WARP_WIDE_INSTR_OFFSETS
	.align		4
        /*0030*/ 	.byte	0x04, 0x31
        /*0032*/ 	.short	(.L_27 - .L_26)


	//   ....[0]....
.L_26:
        /*0034*/ 	.word	0x00000460


	//   ....[1]....
        /*0038*/ 	.word	0x00000490


	//   ....[2]....
        /*003c*/ 	.word	0x00000630


	//   ....[3]....
        /*0040*/ 	.word	0x00002260


	//----- nvinfo : EIATTR_COOP_GROUP_MASK_REGIDS
	.align		4
.L_27:
        /*0044*/ 	.byte	0x04, 0x29
        /*0046*/ 	.short	(.L_29 - .L_28)


	//   ....[0]....
.L_28:
        /*0048*/ 	.word	0xffffffff


	//   ....[1]....
        /*004c*/ 	.word	0xffffffff


	//   ....[2]....
        /*0050*/ 	.word	0xffffffff


	//   ....[3]....
        /*0054*/ 	.word	0xffffffff


	//   ....[4]....
        /*0058*/ 	.word	0xffffffff


	//   ....[5]....
        /*005c*/ 	.word	0xffffffff


	//----- nvinfo : EIATTR_COOP_GROUP_INSTR_OFFSETS
	.align		4
.L_29:
        /*0060*/ 	.byte	0x04, 0x28
        /*0062*/ 	.short	(.L_31 - .L_30)


	//   ....[0]....
.L_30:
        /*0064*/ 	.word	0x00000060


	//   ....[1]....
        /*0068*/ 	.word	0x00000070


	//   ....[2]....
        /*006c*/ 	.word	0x00000130


	//   ....[3]....
        /*0070*/ 	.word	0x000002b0


	//   ....[4]....
        /*0074*/ 	.word	0x000007e0


	//   ....[5]....
        /*0078*/ 	.word	0x00001460


	//----- nvinfo : EIATTR_REG_RECONFIG
	.align		4
.L_31:
        /*007c*/ 	.byte	0x01, 0x54
	.zero		2


	//----- nvinfo : EIATTR_SYSCALL_OFFSETS
	.align		4
        /*0080*/ 	.byte	0x04, 0x46
        /*0082*/ 	.short	(.L_33 - .L_32)


	//   ....[0]....
.L_32:
        /*0084*/ 	.word	0x00001650


	//----- nvinfo : EIATTR_MBARRIER_INSTR_OFFSETS
	.align		4
.L_33:
        /*0088*/ 	.byte	0x04, 0x39
        /*008a*/ 	.short	(.L_35 - .L_34)


	//   ....[0]....
.L_34:
        /*008c*/ 	.word	0x00000230
        /*0090*/ 	.word	0x000000ff
        /*0094*/ 	.word	0x00000000
        /*0098*/ 	.short	0x0100
        /*009a*/ 	.byte	0x08
	.zero		1


	//   ....[1]....
        /*009c*/ 	.word	0x00000240
        /*00a0*/ 	.word	0x000000ff
        /*00a4*/ 	.word	0x00000018
        /*00a8*/ 	.short	0x0100
        /*00aa*/ 	.byte	0x08
	.zero		1


	//   ....[2]....
        /*00ac*/ 	.word	0x00000250
        /*00b0*/ 	.word	0x000000ff
        /*00b4*/ 	.word	0x00000008
        /*00b8*/ 	.short	0x0100
        /*00ba*/ 	.byte	0x08
	.zero		1


	//   ....[3]....
        /*00bc*/ 	.word	0x00000260
        /*00c0*/ 	.word	0x000000ff
        /*00c4*/ 	.word	0x00000020
        /*00c8*/ 	.short	0x0100
        /*00ca*/ 	.byte	0x08
	.zero		1


	//   ....[4]....
        /*00cc*/ 	.word	0x00000270
        /*00d0*/ 	.word	0x000000ff
        /*00d4*/ 	.word	0x00000010
        /*00d8*/ 	.short	0x0100
        /*00da*/ 	.byte	0x08
	.zero		1


	//   ....[5]....
        /*00dc*/ 	.word	0x00000280
        /*00e0*/ 	.word	0x000000ff
        /*00e4*/ 	.word	0x00000028
        /*00e8*/ 	.short	0x0100
        /*00ea*/ 	.byte	0x08
	.zero		1


	//   ....[6]....
        /*00ec*/ 	.word	0x000006c0
        /*00f0*/ 	.word	0x000000ff
        /*00f4*/ 	.word	0x00000040
        /*00f8*/ 	.short	0x0100
        /*00fa*/ 	.byte	0x06
	.zero		1


	//   ....[7]....
        /*00fc*/ 	.word	0x00000760
        /*0100*/ 	.word	0x000000ff
        /*0104*/ 	.word	0x00000048
        /*0108*/ 	.short	0x0100
        /*010a*/ 	.byte	0x06
	.zero		1


	//   ....[8]....
        /*010c*/ 	.word	0x00001710
        /*0110*/ 	.word	0x00000003
        /*0114*/ 	.word	0x00000000
        /*0118*/ 	.short	0x010a
        /*011a*/ 	.byte	0x3f
	.zero		1


	//   ....[9]....
        /*011c*/ 	.word	0x00001770
        /*0120*/ 	.word	0x00000003
        /*0124*/ 	.word	0x00000000
        /*0128*/ 	.short	0x010a
        /*012a*/ 	.byte	0x3f
	.zero		1


	//   ....[10]....
        /*012c*/ 	.word	0x00001cb0
        /*0130*/ 	.word	0x00000005
        /*0134*/ 	.word	0x00000000
        /*0138*/ 	.short	0x010a
        /*013a*/ 	.byte	0x3f
	.zero		1


	//   ....[11]....
        /*013c*/ 	.word	0x00001cf0
        /*0140*/ 	.word	0x00000005
        /*0144*/ 	.word	0x00000000
        /*0148*/ 	.short	0x010a
        /*014a*/ 	.byte	0x3f
	.zero		1


	//   ....[12]....
        /*014c*/ 	.word	0x00002110
        /*0150*/ 	.word	0x00000004
        /*0154*/ 	.word	0x00000000
        /*0158*/ 	.short	0x0101
        /*015a*/ 	.byte	0x3f
	.zero		1


	//   ....[13]....
        /*015c*/ 	.word	0x00002300
        /*0160*/ 	.word	0x00000000
        /*0164*/ 	.word	0x00000000
        /*0168*/ 	.short	0x0101
        /*016a*/ 	.byte	0x3f
	.zero		1


	//   ....[14]....
        /*016c*/ 	.word	0x000074f0
        /*0170*/ 	.word	0x00000015
        /*0174*/ 	.word	0x00000018
        /*0178*/ 	.short	0x010a
        /*017a*/ 	.byte	0x3f
	.zero		1


	//   ....[15]....
        /*017c*/ 	.word	0x00007970
        /*0180*/ 	.word	0x00000006
        /*0184*/ 	.word	0x00000048
        /*0188*/ 	.short	0x0101
        /*018a*/ 	.byte	0x3f
	.zero		1


	//   ....[16]....
        /*018c*/ 	.word	0x000080a0
        /*0190*/ 	.word	0x00000007
        /*0194*/ 	.word	0x00000000
        /*0198*/ 	.short	0x010a
        /*019a*/ 	.byte	0x3f
	.zero		1


	//   ....[17]....
        /*019c*/ 	.word	0x00008120
        /*01a0*/ 	.word	0x00000006
        /*01a4*/ 	.word	0x00000000
        /*01a8*/ 	.short	0x010a
        /*01aa*/ 	.byte	0x3f
	.zero		1


	//   ....[18]....
        /*01ac*/ 	.word	0x000081b0
        /*01b0*/ 	.word	0x00000003
        /*01b4*/ 	.word	0x00000000
        /*01b8*/ 	.short	0x010a
        /*01ba*/ 	.byte	0x3f
	.zero		1


	//   ....[19]....
        /*01bc*/ 	.word	0x00008210
        /*01c0*/ 	.word	0x00000003
        /*01c4*/ 	.word	0x00000000
        /*01c8*/ 	.short	0x010a
        /*01ca*/ 	.byte	0x3f
	.zero		1


	//   ....[20]....
        /*01cc*/ 	.word	0x00008260
        /*01d0*/ 	.word	0x00000005
        /*01d4*/ 	.word	0x00000000
        /*01d8*/ 	.short	0x010a
        /*01da*/ 	.byte	0x3f
	.zero		1


	//   ....[21]....
        /*01dc*/ 	.word	0x00008330
        /*01e0*/ 	.word	0x00000015
        /*01e4*/ 	.word	0x00000018
        /*01e8*/ 	.short	0x010a
        /*01ea*/ 	.byte	0x3f
	.zero		1


	//   ....[22]....
        /*01ec*/ 	.word	0x00008400
        /*01f0*/ 	.word	0x00000007
        /*01f4*/ 	.word	0x00000000
        /*01f8*/ 	.short	0x010a
        /*01fa*/ 	.byte	0x3f
	.zero		1


	//   ....[23]....
        /*01fc*/ 	.word	0x00008450
        /*0200*/ 	.word	0x00000006
        /*0204*/ 	.word	0x00000000
        /*0208*/ 	.short	0x010a
        /*020a*/ 	.byte	0x3f
	.zero		1


	//----- nvinfo : EIATTR_NUM_MBARRIERS
	.align		4
.L_35:
        /*020c*/ 	.byte	0x03, 0x38
        /*020e*/ 	.short	0x0008


	//----- nvinfo : EIATTR_EXIT_INSTR_OFFSETS
	.align		4
        /*0210*/ 	.byte	0x04, 0x1c
        /*0212*/ 	.short	(.L_37 - .L_36)


	//   ....[0]....
.L_36:
        /*0214*/ 	.word	0x000009b0


	//   ....[1]....
        /*0218*/ 	.word	0x000011c0


	//   ....[2]....
        /*021c*/ 	.word	0x00006bb0


	//   ....[3]....
        /*0220*/ 	.word	0x00007110


	//   ....[4]....
        /*0224*/ 	.word	0x00008200


	//----- nvinfo : EIATTR_MAX_THREADS
	.align		4
.L_37:
        /*0228*/ 	.byte	0x04, 0x05
        /*022a*/ 	.short	(.L_39 - .L_38)
.L_38:
        /*022c*/ 	.word	0x00000180
        /*0230*/ 	.word	0x00000001
        /*0234*/ 	.word	0x00000001


	//----- nvinfo : EIATTR_CRS_STACK_SIZE
	.align		4
.L_39:
        /*0238*/ 	.byte	0x04, 0x1e
        /*023a*/ 	.short	(.L_41 - .L_40)
.L_40:
        /*023c*/ 	.word	0x00000000


	//----- nvinfo : EIATTR_CBANK_PARAM_SIZE
	.align		4
.L_41:
        /*0240*/ 	.byte	0x03, 0x19
        /*0242*/ 	.short	0x0470


	//----- nvinfo : EIATTR_PARAM_CBANK
	.align		4
        /*0244*/ 	.byte	0x04, 0x0a
        /*0246*/ 	.short	(.L_43 - .L_42)
	.align		4
.L_42:
        /*0248*/ 	.word	index@(.nv.constant0._ZN7cutlass13device_kernelINS_4gemm6kernel13GemmUniversalIN4cute5tupleIJiiiiEEENS1_10collective13CollectiveMmaINS1_34MainloopSm90TmaGmmaWarpSpecializedILi3ENS5_IJNS4_1CILi2EEESB_NSA_ILi1EEEEEENS1_35KernelTmaWarpSpecializedCooperativeEEENS5_IJNSA_ILi128EEESG_SG_EEENS_10bfloat16_tENS5_IJlSC_lEEESI_SJ_NS4_8TiledMMAINS4_8MMA_AtomIJNS4_4SM904GMMA28MMA_64x128x16_F32BF16BF16_SSILNSN_5MajorE0ELSP_0ELNSN_7ScaleInE1ELSQ_1EEEEEENS4_6LayoutINS5_IJSB_SC_SC_EEENS5_IJSC_NSA_ILi0EEESV_EEEEENS5_IJNS4_10UnderscoreESY_SY_EEEEENS4_23SM90_TMA_LOAD_MULTICASTENS4_14ComposedLayoutINS4_7SwizzleILi3ELi4ELi3EEENS4_18smem_ptr_flag_bitsILi16EEENST_INS5_IJNSA_ILi8EEENSA_ILi64EEEEEENS5_IJS18_SC_EEEEEEEvNS4_8identityES11_S1C_vS1D_EENS_8epilogue10collective6detail29Sm90TmaWarpSpecializedAdapterINS1G_15DefaultEpilogueISI_SJ_SJ_NS1F_6thread17LinearCombinationISI_Li1EffLNS1K_9ScaleType4KindE0ELNS_15FloatRoundStyleE2ESI_EENS1_15EpilogueDefaultEEEEEvvEEEEvNT_6ParamsE)
        /*024c*/ 	.short	0x0210
        /*024e*/ 	.short	0x0470


	//----- nvinfo : EIATTR_SW_WAR
	.align		4
.L_43:
        /*0250*/ 	.byte	0x04, 0x36
        /*0252*/ 	.short	(.L_45 - .L_44)
.L_44:
        /*0254*/ 	.word	0x00000008
.L_45:


//--------------------- .nv.callgraph             --------------------------
	.section	.nv.callgraph,"",@"SHT_CUDA_CALLGRAPH"
	.align	4
	.sectionentsize	8
	.align		4
        /*0000*/ 	.word	0x00000000
	.align		4
        /*0004*/ 	.word	0xffffffff
	.align		4
        /*0008*/ 	.word	index@(_ZN7cutlass13device_kernelINS_4gemm6kernel13GemmUniversalIN4cute5tupleIJiiiiEEENS1_10collective13CollectiveMmaINS1_34MainloopSm90TmaGmmaWarpSpecializedILi3ENS5_IJNS4_1CILi2EEESB_NSA_ILi1EEEEEENS1_35KernelTmaWarpSpecializedCooperativeEEENS5_IJNSA_ILi128EEESG_SG_EEENS_10bfloat16_tENS5_IJlSC_lEEESI_SJ_NS4_8TiledMMAINS4_8MMA_AtomIJNS4_4SM904GMMA28MMA_64x128x16_F32BF16BF16_SSILNSN_5MajorE0ELSP_0ELNSN_7ScaleInE1ELSQ_1EEEEEENS4_6LayoutINS5_IJSB_SC_SC_EEENS5_IJSC_NSA_ILi0EEESV_EEEEENS5_IJNS4_10UnderscoreESY_SY_EEEEENS4_23SM90_TMA_LOAD_MULTICASTENS4_14ComposedLayoutINS4_7SwizzleILi3ELi4ELi3EEENS4_18smem_ptr_flag_bitsILi16EEENST_INS5_IJNSA_ILi8EEENSA_ILi64EEEEEENS5_IJS18_SC_EEEEEEEvNS4_8identityES11_S1C_vS1D_EENS_8epilogue10collective6detail29Sm90TmaWarpSpecializedAdapterINS1G_15DefaultEpilogueISI_SJ_SJ_NS1F_6thread17LinearCombinationISI_Li1EffLNS1K_9ScaleType4KindE0ELNS_15FloatRoundStyleE2ESI_EENS1_15EpilogueDefaultEEEEEvvEEEEvNT_6ParamsE)
	.align		4
        /*000c*/ 	.word	index@(__assertfail)
	.align		4
        /*0010*/ 	.word	0x00000000
	.align		4
        /*0014*/ 	.word	0xfffffffe
	.align		4
        /*0018*/ 	.word	0x00000000
	.align		4
        /*001c*/ 	.word	0xfffffffd
	.align		4
        /*0020*/ 	.word	0x00000000
	.align		4
        /*0024*/ 	.word	0xfffffffc


//--------------------- .nv.constant4             --------------------------
	.section	.nv.constant4,"a",@progbits
	.align	8
	.align		8
.nv.constant4:
        /*0000*/ 	.dword	__assertfail
	.align		8
        /*0008*/ 	.dword	__unnamed_1
	.align		8
        /*0010*/ 	.dword	_ZN40_INTERNAL_ffd07cb9_4_k_cu_05c14ad3_276304cuda3std3__45__cpo5beginE
	.align		8
        /*0018*/ 	.dword	_ZN40_INTERNAL_ffd07cb9_4_k_cu_05c14ad3_276304cuda3std3__45__cpo3endE
	.align		8
        /*0020*/ 	.dword	_ZN40_INTERNAL_ffd07cb9_4_k_cu_05c14ad3_276304cuda3std3__45__cpo6cbeginE
	.align		8
        /*0028*/ 	.dword	_ZN40_INTERNAL_ffd07cb9_4_k_cu_05c14ad3_276304cuda3std3__45__cpo4cendE
	.align		8
        /*0030*/ 	.dword	_ZN40_INTERNAL_ffd07cb9_4_k_cu_05c14ad3_276304cuda3std3__442_GLOBAL__N__ffd07cb9_4_k_cu_05c14ad3_276306ignoreE
	.align		8
        /*0038*/ 	.dword	_ZN40_INTERNAL_ffd07cb9_4_k_cu_05c14ad3_276304cuda3std3__419piecewise_constructE
	.align		8
        /*0040*/ 	.dword	_ZN40_INTERNAL_ffd07cb9_4_k_cu_05c14ad3_276304cuda3std3__48in_placeE
	.align		8
        /*0048*/ 	.dword	_ZN40_INTERNAL_ffd07cb9_4_k_cu_05c14ad3_276304cuda3std6ranges3__45__cpo4swapE
	.align		8
        /*0050*/ 	.dword	_ZN40_INTERNAL_ffd07cb9_4_k_cu_05c14ad3_276304cuda3std6ranges3__45__cpo9iter_moveE
	.align		8
        /*0058*/ 	.dword	_ZN40_INTERNAL_ffd07cb9_4_k_cu_05c14ad3_276304cute7productE
	.align		8
        /*0060*/ 	.dword	_ZN40_INTERNAL_ffd07cb9_4_k_cu_05c14ad3_276304cute1_E
	.align		8
        /*0068*/ 	.dword	$str$22
	.align		8
        /*0070*/ 	.dword	$str$23


//--------------------- .text._ZN7cutlass13device_kernelINS_4gemm6kernel13GemmUniversalIN4cute5tupleIJiiiiEEENS1_10collective13CollectiveMmaINS1_34MainloopSm90TmaGmmaWarpSpecializedILi3ENS5_IJNS4_1CILi2EEESB_NSA_ILi1EEEEEENS1_35KernelTmaWarpSpecializedCooperativeEEENS5_IJNSA_ILi128EEESG_SG_EEENS_10bfloat16_tENS5_IJlSC_lEEESI_SJ_NS4_8TiledMMAINS4_8MMA_AtomIJNS4_4SM904GMMA28MMA_64x128x16_F32BF16BF16_SSILNSN_5MajorE0ELSP_0ELNSN_7ScaleInE1ELSQ_1EEEEEENS4_6LayoutINS5_IJSB_SC_SC_EEENS5_IJSC_NSA_ILi0EEESV_EEEEENS5_IJNS4_10UnderscoreESY_SY_EEEEENS4_23SM90_TMA_LOAD_MULTICASTENS4_14ComposedLayoutINS4_7SwizzleILi3ELi4ELi3EEENS4_18smem_ptr_flag_bitsILi16EEENST_INS5_IJNSA_ILi8EEENSA_ILi64EEEEEENS5_IJS18_SC_EEEEEEEvNS4_8identityES11_S1C_vS1D_EENS_8epilogue10collective6detail29Sm90TmaWarpSpecializedAdapterINS1G_15DefaultEpilogueISI_SJ_SJ_NS1F_6thread17LinearCombinationISI_Li1EffLNS1K_9ScaleType4KindE0ELNS_15FloatRoundStyleE2ESI_EENS1_15EpilogueDefaultEEEEEvvEEEEvNT_6ParamsE --------------------------
	.section	.text._ZN7cutlass13device_kernelINS_4gemm6kernel13GemmUniversalIN4cute5tupleIJiiiiEEENS1_10collective13CollectiveMmaINS1_34MainloopSm90TmaGmmaWarpSpecializedILi3ENS5_IJNS4_1CILi2EEESB_NSA_ILi1EEEEEENS1_35KernelTmaWarpSpecializedCooperativeEEENS5_IJNSA_ILi128EEESG_SG_EEENS_10bfloat16_tENS5_IJlSC_lEEESI_SJ_NS4_8TiledMMAINS4_8MMA_AtomIJNS4_4SM904GMMA28MMA_64x128x16_F32BF16BF16_SSILNSN_5MajorE0ELSP_0ELNSN_7ScaleInE1ELSQ_1EEEEEENS4_6LayoutINS5_IJSB_SC_SC_EEENS5_IJSC_NSA_ILi0EEESV_EEEEENS5_IJNS4_10UnderscoreESY_SY_EEEEENS4_23SM90_TMA_LOAD_MULTICASTENS4_14ComposedLayoutINS4_7SwizzleILi3ELi4ELi3EEENS4_18smem_ptr_flag_bitsILi16EEENST_INS5_IJNSA_ILi8EEENSA_ILi64EEEEEENS5_IJS18_SC_EEEEEEEvNS4_8identityES11_S1C_vS1D_EENS_8epilogue10collective6detail29Sm90TmaWarpSpecializedAdapterINS1G_15DefaultEpilogueISI_SJ_SJ_NS1F_6thread17LinearCombinationISI_Li1EffLNS1K_9ScaleType4KindE0ELNS_15FloatRoundStyleE2ESI_EENS1_15EpilogueDefaultEEEEEvvEEEEvNT_6ParamsE,"ax",@progbits
	.align	128
.text._ZN7cutlass13device_kernelINS_4gemm6kernel13GemmUniversalIN4cute5tupleIJiiiiEEENS1_10collective13CollectiveMmaINS1_34MainloopSm90TmaGmmaWarpSpecializedILi3ENS5_IJNS4_1CILi2EEESB_NSA_ILi1EEEEEENS1_35KernelTmaWarpSpecializedCooperativeEEENS5_IJNSA_ILi128EEESG_SG_EEENS_10bfloat16_tENS5_IJlSC_lEEESI_SJ_NS4_8TiledMMAINS4_8MMA_AtomIJNS4_4SM904GMMA28MMA_64x128x16_F32BF16BF16_SSILNSN_5MajorE0ELSP_0ELNSN_7ScaleInE1ELSQ_1EEEEEENS4_6LayoutINS5_IJSB_SC_SC_EEENS5_IJSC_NSA_ILi0EEESV_EEEEENS5_IJNS4_10UnderscoreESY_SY_EEEEENS4_23SM90_TMA_LOAD_MULTICASTENS4_14ComposedLayoutINS4_7SwizzleILi3ELi4ELi3EEENS4_18smem_ptr_flag_bitsILi16EEENST_INS5_IJNSA_ILi8EEENSA_ILi64EEEEEENS5_IJS18_SC_EEEEEEEvNS4_8identityES11_S1C_vS1D_EENS_8epilogue10collective6detail29Sm90TmaWarpSpecializedAdapterINS1G_15DefaultEpilogueISI_SJ_SJ_NS1F_6thread17LinearCombinationISI_Li1EffLNS1K_9ScaleType4KindE0ELNS_15FloatRoundStyleE2ESI_EENS1_15EpilogueDefaultEEEEEvvEEEEvNT_6ParamsE:
        .type           _ZN7cutlass13device_kernelINS_4gemm6kernel13GemmUniversalIN4cute5tupleIJiiiiEEENS1_10collective13CollectiveMmaINS1_34MainloopSm90TmaGmmaWarpSpecializedILi3ENS5_IJNS4_1CILi2EEESB_NSA_ILi1EEEEEENS1_35KernelTmaWarpSpecializedCooperativeEEENS5_IJNSA_ILi128EEESG_SG_EEENS_10bfloat16_tENS5_IJlSC_lEEESI_SJ_NS4_8TiledMMAINS4_8MMA_AtomIJNS4_4SM904GMMA28MMA_64x128x16_F32BF16BF16_SSILNSN_5MajorE0ELSP_0ELNSN_7ScaleInE1ELSQ_1EEEEEENS4_6LayoutINS5_IJSB_SC_SC_EEENS5_IJSC_NSA_ILi0EEESV_EEEEENS5_IJNS4_10UnderscoreESY_SY_EEEEENS4_23SM90_TMA_LOAD_MULTICASTENS4_14ComposedLayoutINS4_7SwizzleILi3ELi4ELi3EEENS4_18smem_ptr_flag_bitsILi16EEENST_INS5_IJNSA_ILi8EEENSA_ILi64EEEEEENS5_IJS18_SC_EEEEEEEvNS4_8identityES11_S1C_vS1D_EENS_8epilogue10collective6detail29Sm90TmaWarpSpecializedAdapterINS1G_15DefaultEpilogueISI_SJ_SJ_NS1F_6thread17LinearCombinationISI_Li1EffLNS1K_9ScaleType4KindE0ELNS_15FloatRoundStyleE2ESI_EENS1_15EpilogueDefaultEEEEEvvEEEEvNT_6ParamsE,@function
        .size           _ZN7cutlass13device_kernelINS_4gemm6kernel13GemmUniversalIN4cute5tupleIJiiiiEEENS1_10collective13CollectiveMmaINS1_34MainloopSm90TmaGmmaWarpSpecializedILi3ENS5_IJNS4_1CILi2EEESB_NSA_ILi1EEEEEENS1_35KernelTmaWarpSpecializedCooperativeEEENS5_IJNSA_ILi128EEESG_SG_EEENS_10bfloat16_tENS5_IJlSC_lEEESI_SJ_NS4_8TiledMMAINS4_8MMA_AtomIJNS4_4SM904GMMA28MMA_64x128x16_F32BF16BF16_SSILNSN_5MajorE0ELSP_0ELNSN_7ScaleInE1ELSQ_1EEEEEENS4_6LayoutINS5_IJSB_SC_SC_EEENS5_IJSC_NSA_ILi0EEESV_EEEEENS5_IJNS4_10UnderscoreESY_SY_EEEEENS4_23SM90_TMA_LOAD_MULTICASTENS4_14ComposedLayoutINS4_7SwizzleILi3ELi4ELi3EEENS4_18smem_ptr_flag_bitsILi16EEENST_INS5_IJNSA_ILi8EEENSA_ILi64EEEEEENS5_IJS18_SC_EEEEEEEvNS4_8identityES11_S1C_vS1D_EENS_8epilogue10collective6detail29Sm90TmaWarpSpecializedAdapterINS1G_15DefaultEpilogueISI_SJ_SJ_NS1F_6thread17LinearCombinationISI_Li1EffLNS1K_9ScaleType4KindE0ELNS_15FloatRoundStyleE2ESI_EENS1_15EpilogueDefaultEEEEEvvEEEEvNT_6ParamsE,(.L_x_195 - _ZN7cutlass13device_kernelINS_4gemm6kernel13GemmUniversalIN4cute5tupleIJiiiiEEENS1_10collective13CollectiveMmaINS1_34MainloopSm90TmaGmmaWarpSpecializedILi3ENS5_IJNS4_1CILi2EEESB_NSA_ILi1EEEEEENS1_35KernelTmaWarpSpecializedCooperativeEEENS5_IJNSA_ILi128EEESG_SG_EEENS_10bfloat16_tENS5_IJlSC_lEEESI_SJ_NS4_8TiledMMAINS4_8MMA_AtomIJNS4_4SM904GMMA28MMA_64x128x16_F32BF16BF16_SSILNSN_5MajorE0ELSP_0ELNSN_7ScaleInE1ELSQ_1EEEEEENS4_6LayoutINS5_IJSB_SC_SC_EEENS5_IJSC_NSA_ILi0EEESV_EEEEENS5_IJNS4_10UnderscoreESY_SY_EEEEENS4_23SM90_TMA_LOAD_MULTICASTENS4_14ComposedLayoutINS4_7SwizzleILi3ELi4ELi3EEENS4_18smem_ptr_flag_bitsILi16EEENST_INS5_IJNSA_ILi8EEENSA_ILi64EEEEEENS5_IJS18_SC_EEEEEEEvNS4_8identityES11_S1C_vS1D_EENS_8epilogue10collective6detail29Sm90TmaWarpSpecializedAdapterINS1G_15DefaultEpilogueISI_SJ_SJ_NS1F_6thread17LinearCombinationISI_Li1EffLNS1K_9ScaleType4KindE0ELNS_15FloatRoundStyleE2ESI_EENS1_15EpilogueDefaultEEEEEvvEEEEvNT_6ParamsE)
        .other          _ZN7cutlass13device_kernelINS_4gemm6kernel13GemmUniversalIN4cute5tupleIJiiiiEEENS1_10collective13CollectiveMmaINS1_34MainloopSm90TmaGmmaWarpSpecializedILi3ENS5_IJNS4_1CILi2EEESB_NSA_ILi1EEEEEENS1_35KernelTmaWarpSpecializedCooperativeEEENS5_IJNSA_ILi128EEESG_SG_EEENS_10bfloat16_tENS5_IJlSC_lEEESI_SJ_NS4_8TiledMMAINS4_8MMA_AtomIJNS4_4SM904GMMA28MMA_64x128x16_F32BF16BF16_SSILNSN_5MajorE0ELSP_0ELNSN_7ScaleInE1ELSQ_1EEEEEENS4_6LayoutINS5_IJSB_SC_SC_EEENS5_IJSC_NSA_ILi0EEESV_EEEEENS5_IJNS4_10UnderscoreESY_SY_EEEEENS4_23SM90_TMA_LOAD_MULTICASTENS4_14ComposedLayoutINS4_7SwizzleILi3ELi4ELi3EEENS4_18smem_ptr_flag_bitsILi16EEENST_INS5_IJNSA_ILi8EEENSA_ILi64EEEEEENS5_IJS18_SC_EEEEEEEvNS4_8identityES11_S1C_vS1D_EENS_8epilogue10collective6detail29Sm90TmaWarpSpecializedAdapterINS1G_15DefaultEpilogueISI_SJ_SJ_NS1F_6thread17LinearCombinationISI_Li1EffLNS1K_9ScaleType4KindE0ELNS_15FloatRoundStyleE2ESI_EENS1_15EpilogueDefaultEEEEEvvEEEEvNT_6ParamsE,@"STO_CUDA_ENTRY STV_DEFAULT"
_ZN7cutlass13device_kernelINS_4gemm6kernel13GemmUniversalIN4cute5tupleIJiiiiEEENS1_10collective13CollectiveMmaINS1_34MainloopSm90TmaGmmaWarpSpecializedILi3ENS5_IJNS4_1CILi2EEESB_NSA_ILi1EEEEEENS1_35KernelTmaWarpSpecializedCooperativeEEENS5_IJNSA_ILi128EEESG_SG_EEENS_10bfloat16_tENS5_IJlSC_lEEESI_SJ_NS4_8TiledMMAINS4_8MMA_AtomIJNS4_4SM904GMMA28MMA_64x128x16_F32BF16BF16_SSILNSN_5MajorE0ELSP_0ELNSN_7ScaleInE1ELSQ_1EEEEEENS4_6LayoutINS5_IJSB_SC_SC_EEENS5_IJSC_NSA_ILi0EEESV_EEEEENS5_IJNS4_10UnderscoreESY_SY_EEEEENS4_23SM90_TMA_LOAD_MULTICASTENS4_14ComposedLayoutINS4_7SwizzleILi3ELi4ELi3EEENS4_18smem_ptr_flag_bitsILi16EEENST_INS5_IJNSA_ILi8EEENSA_ILi64EEEEEENS5_IJS18_SC_EEEEEEEvNS4_8identityES11_S1C_vS1D_EENS_8epilogue10collective6detail29Sm90TmaWarpSpecializedAdapterINS1G_15DefaultEpilogueISI_SJ_SJ_NS1F_6thread17LinearCombinationISI_Li1EffLNS1K_9ScaleType4KindE0ELNS_15FloatRoundStyleE2ESI_EENS1_15EpilogueDefaultEEEEEvvEEEEvNT_6ParamsE:
[----:B------:R-:W0:Y:S01]  /*0000*/  LDC R1, c[0x0][0x28] ;  /* 0x00000a00ff017b82 */ /* 0x000e220000000800 */
[----:B------:R-:W1:Y:S01]  /*0010*/  S2R R95, SR_TID.X ;  /* 0x00000000005f7919 */ /* 0x000e620000002100 */
[----:B------:R-:W-:Y:S01]  /*0020*/  ELECT P0, URZ, PT ;  /* 0x00000000003f782f */ /* 0x000fe20003800000 */
[----:B------:R-:W-:Y:S01]  /*0030*/  BSSY B0, `(.L_x_0) ;  /* 0x000000f000007945 */ /* 0x000fe20003800000 */
[--C-:B-1----:R-:W-:Y:S02]  /*0040*/  SHF.R.U32.HI R0, RZ, 0x5, R95.reuse ;  /* 0x00000005ff007819 */ /* 0x102fe4000001165f */
[----:B------:R-:W-:-:S03]  /*0050*/  SHF.R.U32.HI R7, RZ, 0x7, R95 ;  /* 0x00000007ff077819 */ /* 0x000fc6000001165f */
[----:B------:R-:W1:Y:S04]  /*0060*/  SHFL.IDX PT, R3, R0, RZ, 0x1f ;  /* 0x00001fff00037589 */ /* 0x000e6800000e0000 */
[----:B------:R2:W3:Y:S01]  /*0070*/  SHFL.IDX PT, R2, R7, RZ, 0x1f ;  /* 0x00001fff07027589 */ /* 0x0004e200000e0000 */
[----:B-1----:R-:W-:-:S13]  /*0080*/  ISETP.NE.OR P0, PT, R3, RZ, !P0 ;  /* 0x000000ff0300720c */ /* 0x002fda0004705670 */
[----:B0-23--:R-:W-:Y:S05]  /*0090*/  @P0 BRA `(.L_x_1) ;  /* 0x0000000000200947 */ /* 0x00dfea0003800000 */
[----:B------:R-:W-:Y:S02]  /*00a0*/  ULDC.64 UR4, c[0x0][0x198] ;  /* 0x0000660000047ab9 */ /* 0x000fe40000000a00 */
[----:B------:R-:W-:Y:S02]  /*00b0*/  UIADD3 UR6, UP0, UR4, 0xf0, URZ ;  /* 0x000000f004067890 */ /* 0x000fe4000ff1e03f */
[----:B------:R-:W-:Y:S02]  /*00c0*/  UIADD3 UR4, UP1, UR4, 0x1f0, URZ ;  /* 0x000001f004047890 */ /* 0x000fe4000ff3e03f */
[----:B------:R-:W-:Y:S02]  /*00d0*/  UIADD3.X UR7, URZ, UR5, URZ, UP0, !UPT ;  /* 0x000000053f077290 */ /* 0x000fe400087fe43f */
[----:B------:R-:W-:-:S07]  /*00e0*/  UIADD3.X UR5, URZ, UR5, URZ, UP1, !UPT ;  /* 0x000000053f057290 */ /* 0x000fce0008ffe43f */
[----:B------:R0:W-:Y:S02]  /*00f0*/  UTMACCTL.PF [UR6] ;  /* 0x00000000060079b9 */ /* 0x0001e40008040000 */
[----:B------:R0:W-:Y:S02]  /*0100*/  UTMACCTL.PF [UR4] ;  /* 0x00000000040079b9 */ /* 0x0001e40008040000 */
[----:B0-----:R-:W-:Y:S01]  /*0110*/  NOP ;  /* 0x0000000000007918 */ /* 0x001fe20000000000 */
.L_x_1:
[----:B------:R-:W-:Y:S05]  /*0120*/  BSYNC B0 ;  /* 0x0000000000007941 */ /* 0x000fea0003800000 */
.L_x_0:
[----:B------:R-:W0:Y:S02]  /*0130*/  SHFL.IDX PT, R5, R0, RZ, 0x1f ;  /* 0x00001fff00057589 */ /* 0x000e2400000e0000 */
[----:B0-----:R-:W-:-:S13]  /*0140*/  ISETP.NE.AND P0, PT, R5, RZ, PT ;  /* 0x000000ff0500720c */ /* 0x001fda0003f05270 */
[----:B------:R-:W-:Y:S05]  /*0150*/  @P0 BRA `(.L_x_2) ;  /* 0x0000000000500947 */ /* 0x000fea0003800000 */
[----:B------:R-:W0:Y:S01]  /*0160*/  S2UR UR8, SR_CgaCtaId ;  /* 0x00000000000879c3 */ /* 0x000e220000008800 */
[----:B------:R-:W-:Y:S01]  /*0170*/  UMOV UR4, 0x400 ;  /* 0x0000040000047882 */ /* 0x000fe20000000000 */
[----:B------:R-:W-:Y:S01]  /*0180*/  UMOV UR5, 0x1 ;  /* 0x0000000100057882 */ /* 0x000fe20000000000 */
[----:B------:R-:W-:Y:S01]  /*0190*/  UMOV UR6, 0x6 ;  /* 0x0000000600067882 */ /* 0x000fe20000000000 */
[----:B------:R-:W-:Y:S01]  /*01a0*/  ELECT P0, URZ, PT ;  /* 0x00000000003f782f */ /* 0x000fe20003800000 */
[----:B------:R-:W-:-:S04]  /*01b0*/  UIADD3 UR6, -UR6, 0x100000, URZ ;  /* 0x0010000006067890 */ /* 0x000fc8000fffe13f */
[----:B------:R-:W-:Y:S02]  /*01c0*/  USHF.L.U32 UR7, UR6, 0xb, URZ ;  /* 0x0000000b06077899 */ /* 0x000fe4000800063f */
[----:B------:R-:W-:Y:S02]  /*01d0*/  USHF.L.U32 UR6, UR6, 0x1, URZ ;  /* 0x0000000106067899 */ /* 0x000fe4000800063f */
[----:B0-----:R-:W-:Y:S02]  /*01e0*/  ULEA UR8, UR8, UR4, 0x18 ;  /* 0x0000000408087291 */ /* 0x001fe4000f8ec03f */
[----:B------:R-:W-:-:S04]  /*01f0*/  UIADD3 UR4, -UR5, 0x100000, URZ ;  /* 0x0010000005047890 */ /* 0x000fc8000fffe13f */
[----:B------:R-:W-:Y:S02]  /*0200*/  USHF.L.U32 UR5, UR4, 0xb, URZ ;  /* 0x0000000b04057899 */ /* 0x000fe4000800063f */
[----:B------:R-:W-:Y:S01]  /*0210*/  USHF.L.U32 UR4, UR4, 0x1, URZ ;  /* 0x0000000104047899 */ /* 0x000fe2000800063f */
[----:B------:R-:W0:Y:S11]  /*0220*/  FENCE.VIEW.ASYNC.S ;  /* 0x00000000000073c6 */ /* 0x000e360000000000 */
[----:B0-----:R0:W1:Y:S01]  /*0230*/  SYNCS.EXCH.64 URZ, [UR8], UR4 ;  /* 0x00000004083f75b2 */ /* 0x0010620008000100 */
[----:B------:R0:W2:Y:S01]  /*0240*/  SYNCS.EXCH.64 URZ, [UR8+0x18], UR6 ;  /* 0x00001806083f75b2 */ /* 0x0000a20008000100 */
[----:B------:R0:W3:Y:S01]  /*0250*/  SYNCS.EXCH.64 URZ, [UR8+0x8], UR4 ;  /* 0x00000804083f75b2 */ /* 0x0000e20008000100 */
[----:B------:R0:W4:Y:S01]  /*0260*/  SYNCS.EXCH.64 URZ, [UR8+0x20], UR6 ;  /* 0x00002006083f75b2 */ /* 0x0001220008000100 */
[----:B------:R0:W0:Y:S01]  /*0270*/  SYNCS.EXCH.64 URZ, [UR8+0x10], UR4 ;  /* 0x00001004083f75b2 */ /* 0x0000220008000100 */
[----:B------:R0:W0:Y:S01]  /*0280*/  SYNCS.EXCH.64 URZ, [UR8+0x28], UR6 ;  /* 0x00002806083f75b2 */ /* 0x0000220008000100 */
[----:B------:R-:W-:Y:S01]  /*0290*/  NOP ;  /* 0x0000000000007918 */ /* 0x000fe20000000000 */
.L_x_2:
[----:B------:R-:W-:Y:S01]  /*02a0*/  SHF.R.S32.HI R4, RZ, 0x1f, R95 ;  /* 0x0000001fff047819 */ /* 0x000fe2000001145f */
[----:B------:R-:W5:Y:S01]  /*02b0*/  SHFL.IDX PT, R0, R0, RZ, 0x1f ;  /* 0x00001fff00007589 */ /* 0x000f6200000e0000 */
[----:B0-----:R-:W0:Y:S01]  /*02c0*/  S2UR UR8, SR_CTAID.X ;  /* 0x00000000000879c3 */ /* 0x001e220000002500 */
[----:B------:R-:W-:Y:S02]  /*02d0*/  ELECT P0, URZ, PT ;  /* 0x00000000003f782f */ /* 0x000fe40003800000 */
[----:B------:R-:W-:Y:S01]  /*02e0*/  LEA.HI R4, R4, R95, RZ, 0x7 ;  /* 0x0000005f04047211 */ /* 0x000fe200078f38ff */
[----:B------:R-:W-:Y:S01]  /*02f0*/  ULDC UR4, c[0x0][0x150] ;  /* 0x0000540000047ab9 */ /* 0x000fe20000000800 */
[----:B------:R-:W-:Y:S01]  /*0300*/  SHF.R.S32.HI R6, RZ, 0x1f, R5 ;  /* 0x0000001fff067819 */ /* 0x000fe20000011405 */
[----:B------:R-:W-:Y:S01]  /*0310*/  NOP ;  /* 0x0000000000007918 */ /* 0x000fe20000000000 */
[----:B------:R-:W-:Y:S01]  /*0320*/  LOP3.LUT R4, R4, 0xffffff80, RZ, 0xc0, !PT ;  /* 0xffffff8004047812 */ /* 0x000fe200078ec0ff */
[----:B------:R-:W-:Y:S01]  /*0330*/  NOP ;  /* 0x0000000000007918 */ /* 0x000fe20000000000 */
[----:B------:R-:W-:Y:S01]  /*0340*/  LEA.HI R6, R6, R5, RZ, 0x2 ;  /* 0x0000000506067211 */ /* 0x000fe200078f10ff */
[----:B------:R-:W1:Y:S01]  /*0350*/  LDC R11, c[0x0][0x144] ;  /* 0x00005100ff0b7b82 */ /* 0x000e620000000800 */
[----:B------:R-:W-:Y:S01]  /*0360*/  IMAD.MOV.U32 R22, RZ, RZ, 0x1 ;  /* 0x00000001ff167424 */ /* 0x000fe200078e00ff */
[----:B------:R-:W-:Y:S01]  /*0370*/  ISETP.NE.AND P3, PT, R2, RZ, PT ;  /* 0x000000ff0200720c */ /* 0x000fe20003f65270 */
[----:B------:R-:W-:Y:S01]  /*0380*/  IMAD.IADD R8, R95, 0x1, -R4 ;  /* 0x000000015f087824 */ /* 0x000fe200078e0a04 */
[----:B------:R-:W-:Y:S01]  /*0390*/  LOP3.LUT R6, R6, 0x3ffffffc, RZ, 0xc0, !PT ;  /* 0x3ffffffc06067812 */ /* 0x000fe200078ec0ff */
[----:B------:R-:W2:Y:S03]  /*03a0*/  S2R R4, SR_CTAID.Y ;  /* 0x0000000000047919 */ /* 0x000ea60000002600 */
[----:B------:R-:W-:Y:S01]  /*03b0*/  SHF.R.S32.HI R9, RZ, 0x1f, R8 ;  /* 0x0000001fff097819 */ /* 0x000fe20000011408 */
[----:B------:R-:W-:Y:S01]  /*03c0*/  IMAD.IADD R6, R5, 0x1, -R6 ;  /* 0x0000000105067824 */ /* 0x000fe200078e0a06 */
[----:B------:R-:W3:Y:S02]  /*03d0*/  LDC R13, c[0x0][0x140] ;  /* 0x00005000ff0d7b82 */ /* 0x000ee40000000800 */
[----:B------:R-:W-:-:S02]  /*03e0*/  LEA.HI R9, R9, R8, RZ, 0x3 ;  /* 0x0000000809097211 */ /* 0x000fc400078f18ff */
[----:B-----5:R-:W-:Y:S02]  /*03f0*/  ISETP.NE.OR P0, PT, R0, RZ, !P0 ;  /* 0x000000ff0000720c */ /* 0x020fe40004705670 */
[--C-:B------:R-:W-:Y:S02]  /*0400*/  SHF.R.S32.HI R0, RZ, 0x3, R9.reuse ;  /* 0x00000003ff007819 */ /* 0x100fe40000011409 */
[----:B0-----:R-:W-:Y:S02]  /*0410*/  I2FP.F32.U32 R10, UR8 ;  /* 0x00000008000a7c45 */ /* 0x001fe40008201000 */
[----:B------:R-:W-:-:S03]  /*0420*/  SHF.R.S32.HI R9, RZ, 0x1f, R9 ;  /* 0x0000001fff097819 */ /* 0x000fc60000011409 */
[----:B------:R-:W-:Y:S01]  /*0430*/  FMUL R10, R10, UR4 ;  /* 0x000000040a0a7c20 */ /* 0x000fe20008400000 */
[----:B------:R-:W-:Y:S01]  /*0440*/  LEA.HI R9, R9, R0, RZ, 0x2 ;  /* 0x0000000009097211 */ /* 0x000fe200078f10ff */
[----:B------:R-:W-:Y:S02]  /*0450*/  ULDC UR4, c[0x0][0x154] ;  /* 0x0000550000047ab9 */ /* 0x000fe40000000800 */
[----:B------:R-:W-:Y:S01]  /*0460*/  VOTEU.ALL UP0, P0 ;  /* 0x00000000003f7886 */ /* 0x000fe20000000000 */
[----:B------:R-:W-:Y:S01]  /*0470*/  LOP3.LUT R9, R9, 0xfffffffc, RZ, 0xc0, !PT ;  /* 0xfffffffc09097812 */ /* 0x000fe200078ec0ff */
[----:B------:R-:W0:Y:S01]  /*0480*/  F2I.U32.TRUNC.NTZ R10, R10 ;  /* 0x0000000a000a7305 */ /* 0x000e22000020f000 */
[----:B------:R-:W-:Y:S02]  /*0490*/  VOTEU.ALL UP1, P0 ;  /* 0x00000000003f7886 */ /* 0x000fe40000020000 */
[----:B------:R-:W5:Y:S01]  /*04a0*/  @!UP0 S2UR UR7, SR_CgaCtaId ;  /* 0x00000000000789c3 */ /* 0x000f620000008800 */
[----:B------:R-:W-:Y:S01]  /*04b0*/  IMAD.IADD R9, R0, 0x1, -R9 ;  /* 0x0000000100097824 */ /* 0x000fe200078e0a09 */
[----:B------:R-:W-:Y:S01]  /*04c0*/  SHF.R.S32.HI R0, RZ, 0x1f, R3 ;  /* 0x0000001fff007819 */ /* 0x000fe20000011403 */
[----:B------:R-:W-:Y:S01]  /*04d0*/  @!UP0 UMOV UR6, 0x400 ;  /* 0x0000040000068882 */ /* 0x000fe20000000000 */
[----:B---3--:R-:W-:Y:S01]  /*04e0*/  ISETP.EQ.U32.AND P2, PT, R13, 0x1, PT ;  /* 0x000000010d00780c */ /* 0x008fe20003f42070 */
[----:B------:R-:W-:Y:S01]  /*04f0*/  IMAD R19, R6, 0x4, R9 ;  /* 0x0000000406137824 */ /* 0x000fe200078e0209 */
[----:B--2---:R-:W-:-:S02]  /*0500*/  I2FP.F32.U32 R12, R4 ;  /* 0x00000004000c7245 */ /* 0x004fc40000201000 */
[----:B------:R-:W2:Y:S01]  /*0510*/  LDC R9, c[0x0][0x148] ;  /* 0x00005200ff097b82 */ /* 0x000ea20000000800 */
[----:B------:R-:W-:Y:S02]  /*0520*/  LEA.HI R0, R0, R3, RZ, 0x2 ;  /* 0x0000000300007211 */ /* 0x000fe400078f10ff */
[----:B------:R-:W-:Y:S01]  /*0530*/  LEA.HI R6, R19, R19, RZ, 0x1 ;  /* 0x0000001313067211 */ /* 0x000fe200078f08ff */
[----:B0-----:R-:W-:Y:S02]  /*0540*/  IMAD.MOV R14, RZ, RZ, -R10 ;  /* 0x000000ffff0e7224 */ /* 0x001fe400078e0a0a */
[----:B------:R-:W-:Y:S01]  /*0550*/  FMUL R12, R12, UR4 ;  /* 0x000000040c0c7c20 */ /* 0x000fe20008400000 */
[----:B------:R-:W-:Y:S01]  /*0560*/  LOP3.LUT R0, R0, 0xfffffffc, RZ, 0xc0, !PT ;  /* 0xfffffffc00007812 */ /* 0x000fe200078ec0ff */
[----:B------:R-:W-:Y:S01]  /*0570*/  UMOV UR4, 0x20 ;  /* 0x0000002000047882 */ /* 0x000fe20000000000 */
[----:B------:R-:W-:Y:S01]  /*0580*/  LOP3.LUT R10, R6, 0xfffffffe, RZ, 0xc0, !PT ;  /* 0xfffffffe060a7812 */ /* 0x000fe200078ec0ff */
[----:B-1----:R-:W-:Y:S01]  /*0590*/  IMAD R6, R11, R14, UR8 ;  /* 0x000000080b067e24 */ /* 0x002fe2000f8e020e */
[----:B------:R-:W-:-:S04]  /*05a0*/  @!UP0 UIADD3 UR4, -UR4, 0x100000, URZ ;  /* 0x0010000004048890 */ /* 0x000fc8000fffe13f */
[----:B------:R-:W-:Y:S02]  /*05b0*/  @!UP0 USHF.L.U32 UR5, UR4, 0xb, URZ ;  /* 0x0000000b04058899 */ /* 0x000fe4000800063f */
[----:B------:R-:W-:Y:S01]  /*05c0*/  @!UP0 USHF.L.U32 UR4, UR4, 0x1, URZ ;  /* 0x0000000104048899 */ /* 0x000fe2000800063f */
[----:B------:R-:W0:Y:S01]  /*05d0*/  F2I.U32.TRUNC.NTZ R12, R12 ;  /* 0x0000000c000c7305 */ /* 0x000e22000020f000 */
[----:B------:R-:W-:Y:S02]  /*05e0*/  IMAD.IADD R3, R3, 0x1, -R0 ;  /* 0x0000000103037824 */ /* 0x000fe400078e0a00 */
[C---:B------:R-:W-:Y:S02]  /*05f0*/  IMAD.IADD R11, R19.reuse, 0x1, -R10 ;  /* 0x00000001130b7824 */ /* 0x040fe400078e0a0a */
[----:B------:R-:W-:Y:S01]  /*0600*/  IMAD.SHL.U32 R10, R19, 0x4, RZ ;  /* 0x00000004130a7824 */ /* 0x000fe200078e00ff */
[----:B-----5:R-:W-:Y:S01]  /*0610*/  @!UP0 ULEA UR6, UR7, UR6, 0x18 ;  /* 0x0000000607068291 */ /* 0x020fe2000f8ec03f */
[----:B------:R-:W-:Y:S01]  /*0620*/  ISETP.NE.AND P1, PT, R3, 0x3, PT ;  /* 0x000000030300780c */ /* 0x000fe20003f25270 */
[----:B------:R-:W-:Y:S01]  /*0630*/  VOTEU.ALL UP0, P0 ;  /* 0x00000000003f7886 */ /* 0x000fe20000000000 */
[----:B------:R-:W-:-:S02]  /*0640*/  ISETP.NE.AND P4, PT, R11, R6, PT ;  /* 0x000000060b00720c */ /* 0x000fc40003f85270 */
[----:B------:R-:W-:Y:S02]  /*0650*/  LOP3.LUT R19, R19, 0xc, R10, 0x78, !PT ;  /* 0x0000000c13137812 */ /* 0x000fe400078e780a */
[----:B------:R-:W-:Y:S01]  /*0660*/  LOP3.LUT P0, RZ, R8, 0x7, RZ, 0xc0, !PT ;  /* 0x0000000708ff7812 */ /* 0x000fe2000780c0ff */
[C---:B------:R-:W-:Y:S01]  /*0670*/  VIADD R8, R2.reuse, 0xffffffff ;  /* 0xffffffff02087836 */ /* 0x040fe20000000000 */
[----:B------:R-:W-:Y:S01]  /*0680*/  ISETP.EQ.OR P1, PT, R3, RZ, !P1 ;  /* 0x000000ff0300720c */ /* 0x000fe20004f22670 */
[----:B0-----:R-:W-:Y:S01]  /*0690*/  IMAD.MOV R23, RZ, RZ, -R12 ;  /* 0x000000ffff177224 */ /* 0x001fe200078e0a0c */
[----:B------:R-:W-:Y:S01]  /*06a0*/  ISETP.LT.U32.AND P0, PT, R19, 0x4, !P0 ;  /* 0x000000041300780c */ /* 0x000fe20004701070 */
[----:B------:R-:W0:Y:S02]  /*06b0*/  FENCE.VIEW.ASYNC.S ;  /* 0x00000000000073c6 */ /* 0x000e240000000000 */
[----:B0-----:R0:W1:Y:S01]  /*06c0*/  @!UP0 SYNCS.EXCH.64 URZ, [UR6+0x40], UR4 ;  /* 0x00004004063f85b2 */ /* 0x0010620008000100 */
[----:B------:R-:W-:Y:S01]  /*06d0*/  ISETP.EQ.AND P1, PT, R2, RZ, P1 ;  /* 0x000000ff0200720c */ /* 0x000fe20000f22270 */
[----:B--2---:R-:W-:Y:S01]  /*06e0*/  IMAD R11, R9, R23, R4 ;  /* 0x00000017090b7224 */ /* 0x004fe200078e0204 */
[----:B------:R-:W-:-:S02]  /*06f0*/  ISETP.GE.U32.AND P6, PT, R8, 0x2, PT ;  /* 0x000000020800780c */ /* 0x000fc40003fc6070 */
[----:B------:R-:W-:Y:S02]  /*0700*/  @P4 LEA.HI R0, R19, R19, RZ, 0x1 ;  /* 0x0000001313004211 */ /* 0x000fe400078f08ff */
[----:B------:R-:W-:Y:S02]  /*0710*/  SEL R18, RZ, 0x1, !P1 ;  /* 0x00000001ff127807 */ /* 0x000fe40004800000 */
[----:B------:R-:W-:Y:S02]  /*0720*/  @P4 SHF.R.S32.HI R0, RZ, 0x1, R0 ;  /* 0x00000001ff004819 */ /* 0x000fe40000011400 */
[----:B------:R-:W-:Y:S02]  /*0730*/  SEL R18, R18, 0x2, P6 ;  /* 0x0000000212127807 */ /* 0x000fe40003000000 */
[----:B------:R-:W-:Y:S02]  /*0740*/  @P4 ISETP.NE.AND P5, PT, R0, R11, PT ;  /* 0x0000000b0000420c */ /* 0x000fe40003fa5270 */
[----:B------:R-:W-:Y:S01]  /*0750*/  SEL R11, RZ, 0x1, !P0 ;  /* 0x00000001ff0b7807 */ /* 0x000fe20004000000 */
[----:B------:R0:W2:Y:S01]  /*0760*/  @!UP1 SYNCS.EXCH.64 URZ, [UR6+0x48], UR4 ;  /* 0x00004804063f95b2 */ /* 0x0000a20008000100 */
[----:B------:R-:W-:Y:S01]  /*0770*/  @P4 SEL R22, RZ, 0x1, P5 ;  /* 0x00000001ff164807 */ /* 0x000fe20002800000 */
[----:B------:R-:W-:Y:S01]  /*0780*/  NOP ;  /* 0x0000000000007918 */ /* 0x000fe20000000000 */
[----:B------:R-:W-:-:S02]  /*0790*/  LOP3.LUT R0, R95, 0x7f, RZ, 0xc0, !PT ;  /* 0x0000007f5f007812 */ /* 0x000fc400078ec0ff */
[----:B------:R-:W-:Y:S01]  /*07a0*/  LOP3.LUT R22, R22, R11, RZ, 0xc0, !PT ;  /* 0x0000000b16167212 */ /* 0x000fe200078ec0ff */
[----:B01----:R-:W-:Y:S06]  /*07b0*/  @!P2 BRA `(.L_x_3) ;  /* 0x000000000008a947 */ /* 0x003fec0003800000 */
[----:B--2-4-:R-:W-:Y:S01]  /*07c0*/  UCGABAR_ARV ;  /* 0x00000000000079c7 */ /* 0x014fe20008000000 */
[----:B------:R-:W-:Y:S05]  /*07d0*/  BRA `(.L_x_4) ;  /* 0x0000000000047947 */ /* 0x000fea0003800000 */
.L_x_3:
[----:B--2-4-:R-:W-:Y:S01]  /*07e0*/  NOP ;  /* 0x0000000000007918 */ /* 0x014fe20000000000 */
.L_x_4:
[----:B------:R-:W0:Y:S01]  /*07f0*/  LDC R2, c[0x0][0x65c] ;  /* 0x00019700ff027b82 */ /* 0x000e220000000800 */
[----:B------:R-:W-:Y:S02]  /*0800*/  IMAD.U32 R10, RZ, RZ, UR8 ;  /* 0x00000008ff0a7e24 */ /* 0x000fe4000f8e00ff */
[----:B------:R-:W-:Y:S01]  /*0810*/  IMAD.MOV.U32 R11, RZ, RZ, RZ ;  /* 0x000000ffff0b7224 */ /* 0x000fe200078e00ff */
[----:B0-----:R-:W-:-:S04]  /*0820*/  ISETP.NE.AND P1, PT, R2, 0x1, PT ;  /* 0x000000010200780c */ /* 0x001fc80003f25270 */
[----:B------:R-:W-:-:S09]  /*0830*/  P2R R5, PR, RZ, 0x2 ;  /* 0x00000002ff057803 */ /* 0x000fd20000000000 */
[----:B------:R-:W0:Y:S01]  /*0840*/  @P1 LDC R17, c[0x0][0x10] ;  /* 0x00000400ff111b82 */ /* 0x000e220000000800 */
[----:B------:R-:W-:Y:S02]  /*0850*/  @P1 IMAD.MOV.U32 R5, RZ, RZ, RZ ;  /* 0x000000ffff051224 */ /* 0x000fe400078e00ff */
[----:B------:R-:W-:-:S05]  /*0860*/  @P1 IMAD.MOV.U32 R15, RZ, RZ, RZ ;  /* 0x000000ffff0f1224 */ /* 0x000fca00078e00ff */
[----:B------:R-:W1:Y:S01]  /*0870*/  @!P1 LDC R13, c[0x0][0xc] ;  /* 0x00000300ff0d9b82 */ /* 0x000e620000000800 */
[----:B------:R-:W-:Y:S01]  /*0880*/  ULDC UR4, c[0x0][0xc] ;  /* 0x0000030000047ab9 */ /* 0x000fe20000000800 */
[----:B------:R-:W-:Y:S01]  /*0890*/  ULDC UR5, c[0x0][0x10] ;  /* 0x0000040000057ab9 */ /* 0x000fe20000000800 */
[----:B------:R-:W-:Y:S01]  /*08a0*/  ULDC UR6, c[0x0][0x14] ;  /* 0x0000050000067ab9 */ /* 0x000fe20000000800 */
[----:B------:R-:W-:-:S04]  /*08b0*/  UIMAD.WIDE.U32 UR4, UR4, UR5, URZ ;  /* 0x00000005040472a5 */ /* 0x000fc8000f8e003f */
[----:B------:R-:W-:Y:S02]  /*08c0*/  UIMAD.WIDE.U32 UR38, UR4, UR6, URZ ;  /* 0x00000006042672a5 */ /* 0x000fe4000f8e003f */
[----:B------:R-:W-:-:S04]  /*08d0*/  UIMAD UR41, UR5, UR6, URZ ;  /* 0x00000006052972a4 */ /* 0x000fc8000f8e023f */
[----:B------:R-:W-:Y:S01]  /*08e0*/  UIADD3 UR41, UR39, UR41, URZ ;  /* 0x0000002927297290 */ /* 0x000fe2000fffe03f */
[----:B0-----:R-:W-:-:S04]  /*08f0*/  @P1 IMAD.WIDE.U32 R16, R17, UR8, R4 ;  /* 0x0000000811101c25 */ /* 0x001fc8000f8e0004 */
[----:B------:R-:W-:Y:S02]  /*0900*/  @P1 IMAD.IADD R17, R17, 0x1, R15 ;  /* 0x0000000111111824 */ /* 0x000fe400078e020f */
[----:B-1----:R-:W-:-:S04]  /*0910*/  @!P1 IMAD.WIDE.U32 R10, R4, R13, R10 ;  /* 0x0000000d040a9225 */ /* 0x002fc800078e000a */
[----:B------:R-:W-:Y:S02]  /*0920*/  @!P1 IMAD.MOV.U32 R16, RZ, RZ, R10 ;  /* 0x000000ffff109224 */ /* 0x000fe400078e000a */
[----:B------:R-:W-:Y:S01]  /*0930*/  @!P1 IMAD.MOV.U32 R17, RZ, RZ, R11 ;  /* 0x000000ffff119224 */ /* 0x000fe200078e000b */
[----:B------:R-:W-:Y:S06]  /*0940*/  @!P2 BRA `(.L_x_5) ;  /* 0x00000000000ca947 */ /* 0x000fec0003800000 */
[----:B------:R-:W-:Y:S01]  /*0950*/  UCGABAR_WAIT ;  /* 0x0000000000007dc7 */ /* 0x000fe20008000000 */
[----:B------:R-:W-:Y:S01]  /*0960*/  CCTL.IVALL ;  /* 0x00000000ff00798f */ /* 0x000fe20002000000 */
[----:B------:R-:W-:Y:S05]  /*0970*/  BRA `(.L_x_6) ;  /* 0x0000000000047947 */ /* 0x000fea0003800000 */
.L_x_5:
[----:B------:R-:W-:Y:S06]  /*0980*/  BAR.SYNC.DEFER_BLOCKING 0x0 ;  /* 0x0000000000007b1d */ /* 0x000fec0000010000 */
.L_x_6:
[----:B------:R-:W-:Y:S05]  /*0990*/  @!P3 BRA `(.L_x_7) ;  /* 0x000000600088b947 */ /* 0x000fea0003800000 */
[----:B------:R-:W-:-:S13]  /*09a0*/  ISETP.GT.U32.AND P0, PT, R8, 0x1, PT ;  /* 0x000000010800780c */ /* 0x000fda0003f04070 */
[----:B------:R-:W-:Y:S05]  /*09b0*/  @P0 EXIT ;  /* 0x000000000000094d */ /* 0x000fea0003800000 */
[----:B------:R-:W-:Y:S01]  /*09c0*/  ULDC.64 UR4, c[0x0][0x650] ;  /* 0x0001940000047ab9 */ /* 0x000fe20000000a00 */
[----:B------:R-:W-:Y:S01]  /*09d0*/  PRMT R3, RZ, 0x7610, R3 ;  /* 0x00007610ff037816 */ /* 0x000fe20000000003 */
[----:B------:R-:W-:Y:S01]  /*09e0*/  IMAD.MOV.U32 R103, RZ, RZ, -0x1 ;  /* 0xffffffffff677424 */ /* 0x000fe200078e00ff */
[----:B------:R-:W-:Y:S01]  /*09f0*/  ISETP.GE.U32.AND P0, PT, R16, UR4, PT ;  /* 0x0000000410007c0c */ /* 0x000fe2000bf06070 */
[----:B------:R-:W-:Y:S02]  /*0a00*/  IMAD.MOV.U32 R100, RZ, RZ, -0x1 ;  /* 0xffffffffff647424 */ /* 0x000fe400078e00ff */
[----:B------:R-:W-:Y:S01]  /*0a10*/  IMAD.MOV.U32 R101, RZ, RZ, -0x1 ;  /* 0xffffffffff657424 */ /* 0x000fe200078e00ff */
[----:B------:R-:W-:-:S13]  /*0a20*/  ISETP.GE.U32.AND.EX P0, PT, R17, UR5, PT, P0 ;  /* 0x0000000511007c0c */ /* 0x000fda000bf06100 */
[----:B------:R-:W-:Y:S05]  /*0a30*/  @P0 BRA `(.L_x_8) ;  /* 0x0000000400280947 */ /* 0x000fea0003800000 */
[----:B------:R-:W0:Y:S01]  /*0a40*/  LDC.64 R24, c[0x0][0x628] ;  /* 0x00018a00ff187b82 */ /* 0x000e220000000a00 */
[----:B------:R-:W-:Y:S02]  /*0a50*/  IMAD.MOV.U32 R10, RZ, RZ, R16 ;  /* 0x000000ffff0a7224 */ /* 0x000fe400078e0010 */
[----:B------:R-:W-:-:S05]  /*0a60*/  IMAD.MOV.U32 R11, RZ, RZ, R17 ;  /* 0x000000ffff0b7224 */ /* 0x000fca00078e0011 */
[----:B------:R-:W1:Y:S08]  /*0a70*/  LDC R8, c[0x0][0x630] ;  /* 0x00018c00ff087b82 */ /* 0x000e700000000800 */
[----:B------:R-:W2:Y:S01]  /*0a80*/  LDC.64 R26, c[0x0][0x620] ;  /* 0x00018800ff1a7b82 */ /* 0x000ea20000000a00 */
[----:B0-----:R-:W-:-:S04]  /*0a90*/  ISETP.NE.U32.AND P0, PT, R24, RZ, PT ;  /* 0x000000ff1800720c */ /* 0x001fc80003f05070 */
[----:B------:R-:W-:-:S13]  /*0aa0*/  ISETP.NE.AND.EX P0, PT, R25, RZ, PT, P0 ;  /* 0x000000ff1900720c */ /* 0x000fda0003f05300 */
[----:B-12---:R-:W-:Y:S05]  /*0ab0*/  @!P0 BRA `(.L_x_9) ;  /* 0x0000000000288947 */ /* 0x006fea0003800000 */
[----:B------:R-:W0:Y:S02]  /*0ac0*/  LDC R3, c[0x0][0x634] ;  /* 0x00018d00ff037b82 */ /* 0x000e240000000800 */
[----:B0-----:R-:W-:-:S05]  /*0ad0*/  IADD3 R3, P0, R16, R3, RZ ;  /* 0x0000000310037210 */ /* 0x001fca0007f1e0ff */
[----:B------:R-:W-:-:S04]  /*0ae0*/  IMAD.X R21, RZ, RZ, R17, P0 ;  /* 0x000000ffff157224 */ /* 0x000fc800000e0611 */
[----:B------:R-:W-:-:S04]  /*0af0*/  IMAD.WIDE.U32 R10, R21, R24, RZ ;  /* 0x00000018150a7225 */ /* 0x000fc800078e00ff */
[----:B------:R-:W-:-:S04]  /*0b00*/  IMAD.WIDE.U32 R12, P0, R3, R25, R10 ;  /* 0x00000019030c7225 */ /* 0x000fc8000780000a */
[----:B------:R-:W-:-:S04]  /*0b10*/  IMAD.WIDE.U32 R10, R3, R24, RZ ;  /* 0x00000018030a7225 */ /* 0x000fc800078e00ff */
[----:B------:R-:W-:Y:S01]  /*0b20*/  IMAD.X R15, RZ, RZ, RZ, P0 ;  /* 0x000000ffff0f7224 */ /* 0x000fe200000e06ff */
[----:B------:R-:W-:Y:S01]  /*0b30*/  IADD3 RZ, P0, R11, R12, RZ ;  /* 0x0000000c0bff7210 */ /* 0x000fe20007f1e0ff */
[----:B------:R-:W-:-:S04]  /*0b40*/  IMAD.MOV.U32 R14, RZ, RZ, R13 ;  /* 0x000000ffff0e7224 */ /* 0x000fc800078e000d */
[----:B------:R-:W-:-:S08]  /*0b50*/  IMAD.WIDE.U32.X R10, R21, R25, R14, P0 ;  /* 0x00000019150a7225 */ /* 0x000fd000000e040e */
.L_x_9:
[----:B------:R-:W0:Y:S01]  /*0b60*/  LDC.64 R30, c[0x0][0x640] ;  /* 0x00019000ff1e7b82 */ /* 0x000e220000000a00 */
[-CC-:B------:R-:W-:Y:S01]  /*0b70*/  SHF.R.U64 R101, R10, R8.reuse, R11.reuse ;  /* 0x000000080a657219 */ /* 0x180fe2000000120b */
[----:B------:R-:W-:Y:S01]  /*0b80*/  IMAD R29, R9, R23, R4 ;  /* 0x00000017091d7224 */ /* 0x000fe200078e0204 */
[----:B------:R-:W-:Y:S01]  /*0b90*/  SHF.R.U32.HI R3, RZ, R8, R11 ;  /* 0x00000008ff037219 */ /* 0x000fe2000001160b */
[----:B------:R-:W-:Y:S01]  /*0ba0*/  IMAD.MOV.U32 R23, RZ, RZ, 0x1 ;  /* 0x00000001ff177424 */ /* 0x000fe200078e00ff */
[----:B------:R-:W-:-:S03]  /*0bb0*/  IADD3 R5, P0, RZ, -R101, RZ ;  /* 0x80000065ff057210 */ /* 0x000fc60007f1e0ff */
[----:B------:R-:W1:Y:S02]  /*0bc0*/  LDC R12, c[0x0][0x618] ;  /* 0x00018600ff0c7b82 */ /* 0x000e640000000800 */
[----:B------:R-:W-:Y:S02]  /*0bd0*/  IMAD.X R3, RZ, RZ, ~R3, P0 ;  /* 0x000000ffff037224 */ /* 0x000fe400000e0e03 */
[----:B------:R-:W-:-:S04]  /*0be0*/  IMAD.WIDE.U32 R10, R5, R26, R16 ;  /* 0x0000001a050a7225 */ /* 0x000fc800078e0010 */
[----:B------:R-:W2:Y:S01]  /*0bf0*/  LDC R20, c[0x0][0x608] ;  /* 0x00018200ff147b82 */ /* 0x000ea20000000800 */
[----:B------:R-:W-:Y:S02]  /*0c00*/  IMAD R8, R3, R26, RZ ;  /* 0x0000001a03087224 */ /* 0x000fe400078e02ff */
[----:B------:R-:W-:Y:S02]  /*0c10*/  IMAD.MOV.U32 R3, RZ, RZ, -0x1 ;  /* 0xffffffffff037424 */ /* 0x000fe400078e00ff */
[----:B------:R-:W-:-:S03]  /*0c20*/  IMAD R5, R5, R27, R8 ;  /* 0x0000001b05057224 */ /* 0x000fc600078e0208 */
[----:B------:R-:W3:Y:S01]  /*0c30*/  LDC R28, c[0x0][0x658] ;  /* 0x00019600ff1c7b82 */ /* 0x000ee20000000800 */
[----:B------:R-:W-:Y:S01]  /*0c40*/  IMAD.IADD R5, R11, 0x1, R5 ;  /* 0x000000010b057824 */ /* 0x000fe200078e0205 */
[----:B0-----:R-:W-:-:S04]  /*0c50*/  ISETP.NE.U32.AND P0, PT, R30, RZ, PT ;  /* 0x000000ff1e00720c */ /* 0x001fc80003f05070 */
[----:B------:R-:W-:Y:S02]  /*0c60*/  ISETP.NE.AND.EX P0, PT, R31, RZ, PT, P0 ;  /* 0x000000ff1f00720c */ /* 0x000fe40003f05300 */
[----:B------:R-:W0:Y:S01]  /*0c70*/  LDC R24, c[0x0][0x600] ;  /* 0x00018000ff187b82 */ /* 0x000e220000000800 */
[-CC-:B-1----:R-:W-:Y:S02]  /*0c80*/  SHF.R.U64 R14, R10, R12.reuse, R5.reuse ;  /* 0x0000000c0a0e7219 */ /* 0x182fe40000001205 */
[----:B------:R-:W-:-:S05]  /*0c90*/  SHF.R.U32.HI R5, RZ, R12, R5 ;  /* 0x0000000cff057219 */ /* 0x000fca0000011605 */
[----:B------:R-:W1:Y:S01]  /*0ca0*/  LDC R15, c[0x0][0x648] ;  /* 0x00019200ff0f7b82 */ /* 0x000e620000000800 */
[-CC-:B--2---:R-:W-:Y:S02]  /*0cb0*/  SHF.R.U64 R27, R14, R20.reuse, R5.reuse ;  /* 0x000000140e1b7219 */ /* 0x184fe40000001205 */
[----:B------:R-:W-:-:S05]  /*0cc0*/  SHF.R.U32.HI R5, RZ, R20, R5 ;  /* 0x00000014ff057219 */ /* 0x000fca0000011605 */
[----:B------:R-:W2:Y:S01]  /*0cd0*/  LDC R21, c[0x0][0x638] ;  /* 0x00018e00ff157b82 */ /* 0x000ea20000000800 */
[-CC-:B---3--:R-:W-:Y:S02]  /*0ce0*/  SHF.R.U64 R20, R27, R28.reuse, R5.reuse ;  /* 0x0000001c1b147219 */ /* 0x188fe40000001205 */
[-C--:B------:R-:W-:Y:S02]  /*0cf0*/  SHF.L.U32 R3, R3, R28.reuse, RZ ;  /* 0x0000001c03037219 */ /* 0x080fe400000006ff */
[----:B------:R-:W-:Y:S01]  /*0d00*/  SHF.R.U32.HI R5, RZ, R28, R5 ;  /* 0x0000001cff057219 */ /* 0x000fe20000011605 */
[----:B------:R-:W-:Y:S01]  /*0d10*/  IMAD.MOV.U32 R4, RZ, RZ, R20 ;  /* 0x000000ffff047224 */ /* 0x000fe200078e0014 */
[----:B------:R-:W-:Y:S01]  /*0d20*/  LOP3.LUT R12, RZ, R3, RZ, 0x33, !PT ;  /* 0x00000003ff0c7212 */ /* 0x000fe200078e33ff */
[----:B------:R-:W3:Y:S01]  /*0d30*/  LDC R25, c[0x0][0x610] ;  /* 0x00018400ff197b82 */ /* 0x000ee20000000800 */
[----:B------:R-:W-:Y:S05]  /*0d40*/  @!P0 BRA `(.L_x_10) ;  /* 0x0000000000288947 */ /* 0x000fea0003800000 */
[----:B------:R-:W4:Y:S02]  /*0d50*/  LDC R3, c[0x0][0x64c] ;  /* 0x00019300ff037b82 */ /* 0x000f240000000800 */
[----:B----4-:R-:W-:-:S05]  /*0d60*/  IADD3 R3, P0, R20, R3, RZ ;  /* 0x0000000314037210 */ /* 0x010fca0007f1e0ff */
        /* <DEDUP_REMOVED lines=8> */
.L_x_10:
[----:B-1----:R-:W-:Y:S01]  /*0df0*/  SHF.R.U64 R4, R4, R15, R5 ;  /* 0x0000000f04047219 */ /* 0x002fe20000001205 */
[----:B0-----:R-:W-:Y:S01]  /*0e00*/  VIADD R5, R24, 0xffffffff ;  /* 0xffffffff18057836 */ /* 0x001fe20000000000 */
[----:B------:R-:W-:Y:S02]  /*0e10*/  SHF.L.U32 R3, R23, R28, RZ ;  /* 0x0000001c17037219 */ /* 0x000fe400000006ff */
[----:B------:R-:W-:Y:S01]  /*0e20*/  LOP3.LUT R12, R27, R12, RZ, 0xc0, !PT ;  /* 0x0000000c1b0c7212 */ /* 0x000fe200078ec0ff */
[----:B------:R-:W-:Y:S01]  /*0e30*/  IMAD.MOV R8, RZ, RZ, -R4 ;  /* 0x000000ffff087224 */ /* 0x000fe200078e0a04 */
[----:B------:R-:W-:Y:S02]  /*0e40*/  SEL R6, R6, R29, !P1 ;  /* 0x0000001d06067207 */ /* 0x000fe40004800000 */
[----:B------:R-:W-:Y:S01]  /*0e50*/  LOP3.LUT R5, R14, R5, RZ, 0xc0, !PT ;  /* 0x000000050e057212 */ /* 0x000fe200078ec0ff */
[----:B------:R-:W-:Y:S02]  /*0e60*/  IMAD R9, R3, R4, R12 ;  /* 0x0000000403097224 */ /* 0x000fe400078e020c */
[----:B--2---:R-:W-:-:S02]  /*0e70*/  IMAD R3, R8, R21, R20 ;  /* 0x0000001508037224 */ /* 0x004fc400078e0214 */
[----:B---3--:R-:W-:Y:S02]  /*0e80*/  IMAD R6, R9, R25, R6 ;  /* 0x0000001909067224 */ /* 0x008fe400078e0206 */
[----:B------:R-:W-:Y:S02]  /*0e90*/  IMAD R103, R3, R24, R5 ;  /* 0x0000001803677224 */ /* 0x000fe400078e0205 */
[----:B------:R-:W-:-:S03]  /*0ea0*/  IMAD.MOV.U32 R4, RZ, RZ, 0x1 ;  /* 0x00000001ff047424 */ /* 0x000fc600078e00ff */
[----:B------:R-:W-:Y:S02]  /*0eb0*/  SEL R100, R103, R6, !P1 ;  /* 0x0000000667647207 */ /* 0x000fe40004800000 */
[----:B------:R-:W-:Y:S02]  /*0ec0*/  PRMT R3, R4, 0x7610, R3 ;  /* 0x0000761004037816 */ /* 0x000fe40000000003 */
[----:B------:R-:W-:-:S07]  /*0ed0*/  SEL R103, R6, R103, !P1 ;  /* 0x0000006706677207 */ /* 0x000fce0004800000 */
.L_x_8:
[----:B------:R-:W-:-:S08]  /*0ee0*/  NOP ;  /* 0x0000000000007918 */ /* 0x000fd00000000000 */
[----:B------:R-:W0:Y:S02]  /*0ef0*/  USETMAXREG.TRY_ALLOC.CTAPOOL UP0, 0xe8 ;  /* 0x000000e8000079c8 */ /* 0x000e240008000600 */
[----:B0-----:R-:W-:-:S13]  /*0f00*/  PLOP3.LUT P0, PT, PT, PT, UP0, 0x80, 0x0 ;  /* 0x000000000000781c */ /* 0x001fda0003f0f008 */
[----:B------:R-:W-:Y:S05]  /*0f10*/  @!P0 BRA `(.L_x_8) ;  /* 0xfffffffc00f08947 */ /* 0x000fea000383ffff */
[----:B------:R-:W-:Y:S01]  /*0f20*/  ULDC.64 UR4, c[0x0][0x598] ;  /* 0x0001660000047ab9 */ /* 0x000fe20000000a00 */
[----:B------:R-:W-:Y:S01]  /*0f30*/  ULDC.64 UR36, c[0x0][0x208] ;  /* 0x0000820000247ab9 */ /* 0x000fe20000000a00 */
[----:B------:R-:W-:-:S04]  /*0f40*/  ISETP.NE.U32.AND P0, PT, RZ, UR4, PT ;  /* 0x00000004ff007c0c */ /* 0x000fc8000bf05070 */
[----:B------:R-:W-:-:S13]  /*0f50*/  ISETP.NE.AND.EX P0, PT, RZ, UR5, PT, P0 ;  /* 0x00000005ff007c0c */ /* 0x000fda000bf05300 */
[----:B------:R-:W-:Y:S05]  /*0f60*/  @!P0 BRA `(.L_x_11) ;  /* 0x00000000001c8947 */ /* 0x000fea0003800000 */
[----:B------:R-:W0:Y:S02]  /*0f70*/  LDC.64 R4, c[0x0][0x598] ;  /* 0x00016600ff047b82 */ /* 0x000e240000000a00 */
[----:B0-----:R-:W2:Y:S02]  /*0f80*/  LDG.E.64 R4, desc[UR36][R4.64] ;  /* 0x0000002404047981 */ /* 0x001ea4000c1e1b00 */
[----:B--2---:R-:W-:-:S04]  /*0f90*/  ISETP.NE.U32.AND P0, PT, R4, RZ, PT ;  /* 0x000000ff0400720c */ /* 0x004fc80003f05070 */
[----:B------:R-:W-:-:S13]  /*0fa0*/  ISETP.NE.AND.EX P0, PT, R5, RZ, PT, P0 ;  /* 0x000000ff0500720c */ /* 0x000fda0003f05300 */
[----:B------:R-:W-:Y:S05]  /*0fb0*/  @!P0 BRA `(.L_x_11) ;  /* 0x0000000000088947 */ /* 0x000fea0003800000 */
[----:B------:R0:W5:Y:S01]  /*0fc0*/  LD.E R23, desc[UR36][R4.64] ;  /* 0x0000002404177980 */ /* 0x000162000c101900 */
[----:B------:R-:W-:Y:S05]  /*0fd0*/  BRA `(.L_x_12) ;  /* 0x0000000000247947 */ /* 0x000fea0003800000 */
.L_x_11:
[----:B------:R-:W-:Y:S02]  /*0fe0*/  ULDC.64 UR4, c[0x0][0x588] ;  /* 0x0001620000047ab9 */ /* 0x000fe40000000a00 */
[----:B------:R-:W-:-:S04]  /*0ff0*/  ISETP.NE.U32.AND P0, PT, RZ, UR4, PT ;  /* 0x00000004ff007c0c */ /* 0x000fc8000bf05070 */
[----:B------:R-:W-:-:S13]  /*1000*/  ISETP.NE.AND.EX P0, PT, RZ, UR5, PT, P0 ;  /* 0x00000005ff007c0c */ /* 0x000fda000bf05300 */
[----:B------:R-:W-:Y:S05]  /*1010*/  @!P0 BRA `(.L_x_13) ;  /* 0x00000000000c8947 */ /* 0x000fea0003800000 */
[----:B------:R-:W0:Y:S02]  /*1020*/  LDC.64 R4, c[0x0][0x588] ;  /* 0x00016200ff047b82 */ /* 0x000e240000000a00 */
[----:B0-----:R1:W5:Y:S01]  /*1030*/  LDG.E R23, desc[UR36][R4.64] ;  /* 0x0000002404177981 */ /* 0x001362000c1e1900 */
[----:B------:R-:W-:Y:S05]  /*1040*/  BRA `(.L_x_12) ;  /* 0x0000000000087947 */ /* 0x000fea0003800000 */
.L_x_13:
[----:B------:R-:W-:Y:S02]  /*1050*/  ULDC UR4, c[0x0][0x580] ;  /* 0x0001600000047ab9 */ /* 0x000fe40000000800 */
[----:B------:R-:W-:-:S07]  /*1060*/  IMAD.U32 R23, RZ, RZ, UR4 ;  /* 0x00000004ff177e24 */ /* 0x000fce000f8e00ff */
.L_x_12:
[----:B------:R-:W-:Y:S02]  /*1070*/  ULDC.64 UR4, c[0x0][0x5a0] ;  /* 0x0001680000047ab9 */ /* 0x000fe40000000a00 */
[----:B------:R-:W-:-:S04]  /*1080*/  ISETP.NE.U32.AND P0, PT, RZ, UR4, PT ;  /* 0x00000004ff007c0c */ /* 0x000fc8000bf05070 */
[----:B------:R-:W-:-:S13]  /*1090*/  ISETP.NE.AND.EX P0, PT, RZ, UR5, PT, P0 ;  /* 0x00000005ff007c0c */ /* 0x000fda000bf05300 */
[----:B------:R-:W-:Y:S05]  /*10a0*/  @!P0 BRA `(.L_x_14) ;  /* 0x00000000001c8947 */ /* 0x000fea0003800000 */
[----:B01----:R-:W0:Y:S02]  /*10b0*/  LDC.64 R4, c[0x0][0x5a0] ;  /* 0x00016800ff047b82 */ /* 0x003e240000000a00 */
[----:B0-----:R-:W2:Y:S02]  /*10c0*/  LDG.E.64 R4, desc[UR36][R4.64] ;  /* 0x0000002404047981 */ /* 0x001ea4000c1e1b00 */
[----:B--2---:R-:W-:-:S04]  /*10d0*/  ISETP.NE.U32.AND P0, PT, R4, RZ, PT ;  /* 0x000000ff0400720c */ /* 0x004fc80003f05070 */
[----:B------:R-:W-:-:S13]  /*10e0*/  ISETP.NE.AND.EX P0, PT, R5, RZ, PT, P0 ;  /* 0x000000ff0500720c */ /* 0x000fda0003f05300 */
[----:B------:R-:W-:Y:S05]  /*10f0*/  @!P0 BRA `(.L_x_14) ;  /* 0x0000000000088947 */ /* 0x000fea0003800000 */
[----:B------:R0:W5:Y:S01]  /*1100*/  LD.E R90, desc[UR36][R4.64] ;  /* 0x00000024045a7980 */ /* 0x000162000c101900 */
[----:B------:R-:W-:Y:S05]  /*1110*/  BRA `(.L_x_15) ;  /* 0x0000000000247947 */ /* 0x000fea0003800000 */
.L_x_14:
[----:B------:R-:W-:Y:S02]  /*1120*/  ULDC.64 UR4, c[0x0][0x590] ;  /* 0x0001640000047ab9 */ /* 0x000fe40000000a00 */
[----:B------:R-:W-:-:S04]  /*1130*/  ISETP.NE.U32.AND P0, PT, RZ, UR4, PT ;  /* 0x00000004ff007c0c */ /* 0x000fc8000bf05070 */
[----:B------:R-:W-:-:S13]  /*1140*/  ISETP.NE.AND.EX P0, PT, RZ, UR5, PT, P0 ;  /* 0x00000005ff007c0c */ /* 0x000fda000bf05300 */
[----:B------:R-:W-:Y:S05]  /*1150*/  @!P0 BRA `(.L_x_16) ;  /* 0x00000000000c8947 */ /* 0x000fea0003800000 */
[----:B------:R-:W2:Y:S02]  /*1160*/  LDC.64 R90, c[0x0][0x590] ;  /* 0x00016400ff5a7b82 */ /* 0x000ea40000000a00 */
[----:B--2---:R2:W5:Y:S01]  /*1170*/  LDG.E R90, desc[UR36][R90.64] ;  /* 0x000000245a5a7981 */ /* 0x004562000c1e1900 */
[----:B------:R-:W-:Y:S05]  /*1180*/  BRA `(.L_x_15) ;  /* 0x0000000000087947 */ /* 0x000fea0003800000 */
.L_x_16:
[----:B------:R-:W-:Y:S02]  /*1190*/  ULDC UR4, c[0x0][0x584] ;  /* 0x0001610000047ab9 */ /* 0x000fe40000000800 */
[----:B------:R-:W-:-:S07]  /*11a0*/  IMAD.U32 R90, RZ, RZ, UR4 ;  /* 0x00000004ff5a7e24 */ /* 0x000fce000f8e00ff */
.L_x_15:
[----:B------:R-:W-:-:S13]  /*11b0*/  LOP3.LUT P0, RZ, R3, 0xff, RZ, 0xc0, !PT ;  /* 0x000000ff03ff7812 */ /* 0x000fda000780c0ff */
[----:B------:R-:W-:Y:S05]  /*11c0*/  @!P0 EXIT ;  /* 0x000000000000894d */ /* 0x000fea0003800000 */
[----:B------:R-:W3:Y:S01]  /*11d0*/  LDC R93, c[0x0][0x658] ;  /* 0x00019600ff5d7b82 */ /* 0x000ee20000000800 */
[----:B------:R-:W-:Y:S01]  /*11e0*/  LOP3.LUT R7, R7, 0x1, RZ, 0xc0, !PT ;  /* 0x0000000107077812 */ /* 0x000fe200078ec0ff */
[----:B------:R-:W-:Y:S01]  /*11f0*/  ULDC.64 UR6, c[0x0][0x288] ;  /* 0x0000a20000067ab9 */ /* 0x000fe20000000a00 */
[----:B------:R-:W-:Y:S01]  /*1200*/  SHF.R.U32.HI R3, RZ, 0x2, R95 ;  /* 0x00000002ff037819 */ /* 0x000fe2000001165f */
[----:B------:R-:W-:Y:S01]  /*1210*/  UIADD3 UR4, UR7, 0x7f, URZ ;  /* 0x0000007f07047890 */ /* 0x000fe2000fffe03f */
[----:B------:R-:W-:Y:S01]  /*1220*/  SHF.R.U32.HI R0, RZ, 0x1, R0 ;  /* 0x00000001ff007819 */ /* 0x000fe20000011600 */
[----:B------:R-:W-:Y:S01]  /*1230*/  IMAD.SHL.U32 R88, R7, 0x40, RZ ;  /* 0x0000004007587824 */ /* 0x000fe200078e00ff */
[----:B------:R-:W-:Y:S01]  /*1240*/  LOP3.LUT R3, R3, 0x7, RZ, 0xc0, !PT ;  /* 0x0000000703037812 */ /* 0x000fe200078ec0ff */
[----:B------:R-:W4:Y:S01]  /*1250*/  LDC.64 R8, c[0x0][0x5c8] ;  /* 0x00017200ff087b82 */ /* 0x000f220000000a00 */
[----:B------:R-:W-:Y:S01]  /*1260*/  USHF.R.S32.HI UR5, URZ, 0x1f, UR4 ;  /* 0x0000001f3f057899 */ /* 0x000fe20008011404 */
[----:B------:R-:W-:Y:S01]  /*1270*/  LOP3.LUT R0, R0, 0x30, RZ, 0xc0, !PT ;  /* 0x0000003000007812 */ /* 0x000fe200078ec0ff */
[----:B------:R-:W-:Y:S01]  /*1280*/  IMAD.MOV.U32 R6, RZ, RZ, 0x1 ;  /* 0x00000001ff067424 */ /* 0x000fe200078e00ff */
[--C-:B------:R-:W-:Y:S01]  /*1290*/  LOP3.LUT R88, R88, 0x40, R3.reuse, 0xe2, !PT ;  /* 0x0000004058587812 */ /* 0x100fe200078ee203 */
[----:B------:R-:W-:Y:S01]  /*12a0*/  ULEA.HI UR5, UR5, UR4, URZ, 0x7 ;  /* 0x0000000405057291 */ /* 0x000fe2000f8f383f */
[-C--:B01----:R-:W-:Y:S01]  /*12b0*/  IADD3 R4, RZ, -R0.reuse, -R3 ;  /* 0x80000000ff047210 */ /* 0x083fe20007ffe803 */
[----:B------:R-:W-:Y:S01]  /*12c0*/  IMAD.U32 R5, RZ, RZ, UR6 ;  /* 0x00000006ff057e24 */ /* 0x000fe2000f8e00ff */
[----:B------:R-:W0:Y:S01]  /*12d0*/  LDC R97, c[0x0][0x600] ;  /* 0x00018000ff617b82 */ /* 0x000e220000000800 */
[----:B------:R-:W-:Y:S01]  /*12e0*/  LOP3.LUT R88, R88, R0, RZ, 0xfc, !PT ;  /* 0x0000000058587212 */ /* 0x000fe200078efcff */
[----:B------:R-:W-:Y:S01]  /*12f0*/  IMAD.MOV.U32 R0, RZ, RZ, -0x1 ;  /* 0xffffffffff007424 */ /* 0x000fe200078e00ff */
[----:B------:R-:W-:Y:S01]  /*1300*/  USHF.R.S32.HI UR43, URZ, 0x7, UR5 ;  /* 0x000000073f2b7899 */ /* 0x000fe20008011405 */
[----:B------:R-:W-:Y:S01]  /*1310*/  LOP3.LUT R94, R95, 0x3, RZ, 0xc0, !PT ;  /* 0x000000035f5e7812 */ /* 0x000fe200078ec0ff */
[----:B------:R-:W-:Y:S01]  /*1320*/  IMAD R4, R7, -0x40, R4 ;  /* 0xffffffc007047824 */ /* 0x000fe200078e0204 */
[C---:B------:R-:W-:Y:S01]  /*1330*/  LOP3.LUT R96, R95.reuse, 0x80, RZ, 0xc0, !PT ;  /* 0x000000805f607812 */ /* 0x040fe200078ec0ff */
[----:B------:R-:W-:Y:S01]  /*1340*/  UISETP.LT.AND UP0, UPT, UR43, 0x1, UPT ;  /* 0x000000012b00788c */ /* 0x000fe2000bf01270 */
[-C--:B---3--:R-:W-:Y:S01]  /*1350*/  SHF.L.U32 R0, R0, R93.reuse, RZ ;  /* 0x0000005d00007219 */ /* 0x088fe200000006ff */
[----:B------:R-:W-:Y:S01]  /*1360*/  ULDC UR4, c[0x0][0x284] ;  /* 0x0000a10000047ab9 */ /* 0x000fe20000000800 */
[----:B------:R-:W-:Y:S01]  /*1370*/  IMAD R94, R94, -0x2, R5 ;  /* 0xfffffffe5e5e7824 */ /* 0x000fe200078e0205 */
[----:B------:R-:W-:Y:S01]  /*1380*/  USEL UR44, UR43, 0x1, UP0 ;  /* 0x000000012b2c7887 */ /* 0x000fe20008000000 */
[----:B------:R-:W-:Y:S01]  /*1390*/  SHF.L.U32 R93, R6, R93, RZ ;  /* 0x0000005d065d7219 */ /* 0x000fe200000006ff */
[----:B------:R-:W-:Y:S01]  /*13a0*/  IMAD.SHL.U32 R95, R95, 0x2, RZ ;  /* 0x000000025f5f7824 */ /* 0x000fe200078e00ff */
[----:B------:R-:W-:Y:S01]  /*13b0*/  LOP3.LUT R102, R18, 0x1, RZ, 0xfc, !PT ;  /* 0x0000000112667812 */ /* 0x000fe200078efcff */
[----:B------:R-:W-:Y:S01]  /*13c0*/  VIADD R99, R4, UR4 ;  /* 0x0000000404637c36 */ /* 0x000fe20008000000 */
[C---:B----4-:R-:W-:Y:S01]  /*13d0*/  SHF.L.U64.HI R92, R8.reuse, 0x3, R9 ;  /* 0x00000003085c7819 */ /* 0x050fe20000010209 */
[----:B--2---:R-:W-:Y:S01]  /*13e0*/  IMAD.SHL.U32 R91, R8, 0x8, RZ ;  /* 0x00000008085b7824 */ /* 0x004fe200078e00ff */
[----:B------:R-:W-:Y:S01]  /*13f0*/  SHF.R.U32.HI R96, RZ, 0x7, R96 ;  /* 0x00000007ff607819 */ /* 0x000fe20000011660 */
[----:B------:R-:W-:Y:S01]  /*1400*/  IMAD.MOV.U32 R89, RZ, RZ, RZ ;  /* 0x000000ffff597224 */ /* 0x000fe200078e00ff */
[----:B------:R-:W-:Y:S01]  /*1410*/  LOP3.LUT R98, RZ, R0, RZ, 0x33, !PT ;  /* 0x00000000ff627212 */ /* 0x000fe200078e33ff */
[----:B------:R-:W-:Y:S01]  /*1420*/  UIADD3 UR44, UR43, -UR44, URZ ;  /* 0x8000002c2b2c7290 */ /* 0x000fe2000fffe03f */
[----:B------:R-:W-:Y:S01]  /*1430*/  UMOV UR40, URZ ;  /* 0x0000003f00287c82 */ /* 0x000fe20008000000 */
[----:B0-----:R-:W-:Y:S01]  /*1440*/  VIADD R97, R97, 0xffffffff ;  /* 0xffffffff61617836 */ /* 0x001fe20000000000 */
[----:B------:R-:W-:-:S09]  /*1450*/  UMOV UR42, URZ ;  /* 0x0000003f002a7c82 */ /* 0x000fd20008000000 */
.L_x_162:
[----:B0-----:R-:W0:Y:S01]  /*1460*/  SHFL.IDX PT, R0, R96, RZ, 0x1f ;  /* 0x00001fff60007589 */ /* 0x001e2200000e0000 */
[----:B-1----:R-:W1:Y:S01]  /*1470*/  S2UR UR7, SR_CgaCtaId ;  /* 0x00000000000779c3 */ /* 0x002e620000008800 */
[----:B------:R-:W-:Y:S01]  /*1480*/  UMOV UR6, 0x400 ;  /* 0x0000040000067882 */ /* 0x000fe20000000000 */
[----:B0-----:R-:W-:Y:S01]  /*1490*/  R2UR UR4, R0 ;  /* 0x00000000000472ca */ /* 0x001fe200000e0000 */
[----:B-1----:R-:W-:-:S12]  /*14a0*/  ULEA UR6, UR7, UR6, 0x18 ;  /* 0x0000000607067291 */ /* 0x002fd8000f8ec03f */
[----:B------:R-:W-:-:S04]  /*14b0*/  ULEA.HI UR5, UR4, UR4, URZ, 0x1 ;  /* 0x0000000404057291 */ /* 0x000fc8000f8f083f */
[----:B------:R-:W-:-:S04]  /*14c0*/  ULOP3.LUT UR5, UR5, 0x7fffe, URZ, 0xc0, !UPT ;  /* 0x0007fffe05057892 */ /* 0x000fc8000f8ec03f */
[----:B------:R-:W-:-:S03]  /*14d0*/  UIADD3 UR5, UR4, -UR5, URZ ;  /* 0x8000000504057290 */ /* 0x000fc6000fffe03f */
[----:B------:R-:W-:Y:S01]  /*14e0*/  ULDC UR4, c[0x0][0x28c] ;  /* 0x0000a30000047ab9 */ /* 0x000fe20000000800 */
[----:B------:R-:W-:Y:S01]  /*14f0*/  ULEA UR5, UR5, UR6, 0xd ;  /* 0x0000000605057291 */ /* 0x000fe2000f8e683f */
[----:B------:R-:W-:-:S03]  /*1500*/  ISETP.LT.AND P0, PT, RZ, UR4, PT ;  /* 0x00000004ff007c0c */ /* 0x000fc6000bf01270 */
[----:B------:R-:W-:-:S04]  /*1510*/  UIADD3 UR5, UR5, 0x100, URZ ;  /* 0x0000010005057890 */ /* 0x000fc8000fffe03f */
[----:B------:R-:W-:-:S04]  /*1520*/  USHF.R.U32.HI UR5, URZ, 0x4, UR5 ;  /* 0x000000043f057899 */ /* 0x000fc80008011605 */
[----:B------:R-:W-:-:S04]  /*1530*/  ULOP3.LUT UR5, UR5, 0x3fff, URZ, 0xc0, !UPT ;  /* 0x00003fff05057892 */ /* 0x000fc8000f8ec03f */
[----:B------:R-:W-:Y:S01]  /*1540*/  ULOP3.LUT UR45, UR5, 0x10000, URZ, 0xfc, !UPT ;  /* 0x00010000052d7892 */ /* 0x000fe2000f8efc3f */
[----:B--2345:R-:W-:Y:S11]  /*1550*/  @P0 BRA `(.L_x_17) ;  /* 0x0000000000400947 */ /* 0x03cff60003800000 */
[----:B------:R-:W-:Y:S01]  /*1560*/  MOV R0, 0x0 ;  /* 0x0000000000007802 */ /* 0x000fe20000000f00 */
[----:B------:R-:W-:Y:S01]  /*1570*/  ULDC.64 UR4, c[0x4][0x68] ;  /* 0x01001a0000047ab9 */ /* 0x000fe20000000a00 */
[----:B------:R-:W-:Y:S01]  /*1580*/  ULDC.64 UR6, c[0x4][0x8] ;  /* 0x0100020000067ab9 */ /* 0x000fe20000000a00 */
[----:B------:R-:W-:Y:S01]  /*1590*/  IMAD.U32 R4, RZ, RZ, UR4 ;  /* 0x00000004ff047e24 */ /* 0x000fe2000f8e00ff */
[----:B------:R0:W1:Y:S01]  /*15a0*/  LDC.64 R14, c[0x4][R0] ;  /* 0x01000000000e7b82 */ /* 0x0000620000000a00 */
[----:B------:R-:W-:Y:S01]  /*15b0*/  IMAD.U32 R5, RZ, RZ, UR5 ;  /* 0x00000005ff057e24 */ /* 0x000fe2000f8e00ff */
[----:B------:R-:W-:Y:S01]  /*15c0*/  ULDC.64 UR4, c[0x4][0x70] ;  /* 0x01001c0000047ab9 */ /* 0x000fe20000000a00 */
[----:B------:R-:W-:Y:S02]  /*15d0*/  IMAD.U32 R10, RZ, RZ, UR6 ;  /* 0x00000006ff0a7e24 */ /* 0x000fe4000f8e00ff */
[----:B------:R-:W-:Y:S02]  /*15e0*/  IMAD.U32 R6, RZ, RZ, UR4 ;  /* 0x00000004ff067e24 */ /* 0x000fe4000f8e00ff */
[----:B------:R-:W-:-:S02]  /*15f0*/  IMAD.U32 R7, RZ, RZ, UR5 ;  /* 0x00000005ff077e24 */ /* 0x000fc4000f8e00ff */
[----:B------:R-:W-:Y:S02]  /*1600*/  IMAD.U32 R11, RZ, RZ, UR7 ;  /* 0x00000007ff0b7e24 */ /* 0x000fe4000f8e00ff */
[----:B------:R-:W-:Y:S02]  /*1610*/  IMAD.MOV.U32 R8, RZ, RZ, 0x1e1 ;  /* 0x000001e1ff087424 */ /* 0x000fe400078e00ff */
[----:B------:R-:W-:Y:S02]  /*1620*/  IMAD.MOV.U32 R12, RZ, RZ, 0x1 ;  /* 0x00000001ff0c7424 */ /* 0x000fe400078e00ff */
[----:B0-----:R-:W-:-:S07]  /*1630*/  IMAD.MOV.U32 R13, RZ, RZ, RZ ;  /* 0x000000ffff0d7224 */ /* 0x001fce00078e00ff */
[----:B------:R-:W-:-:S07]  /*1640*/  LEPC R20, `(.L_x_17) ;  /* 0x000000001014794e */ /* 0x000fce0000000000 */
[----:B-1---5:R-:W-:Y:S05]  /*1650*/  CALL.ABS.NOINC R14 ;  /* 0x000000000e007343 */ /* 0x022fea0003c00000 */
.L_x_17:
[----:B------:R-:W-:-:S13]  /*1660*/  ISETP.NE.AND P0, PT, R102, 0x3, PT ;  /* 0x000000036600780c */ /* 0x000fda0003f05270 */
[----:B------:R-:W-:Y:S05]  /*1670*/  @!P0 BRA `(.L_x_18) ;  /* 0x0000000000048947 */ /* 0x000fea0003800000 */
[----:B------:R-:W-:Y:S01]  /*1680*/  BPT.TRAP 0x1 ;  /* 0x000000040000795c */ /* 0x000fe20000300000 */
.L_x_18:
[----:B------:R-:W0:Y:S01]  /*1690*/  S2UR UR5, SR_CgaCtaId ;  /* 0x00000000000579c3 */ /* 0x000e220000008800 */
[----:B------:R-:W-:Y:S01]  /*16a0*/  UMOV UR4, 0x400 ;  /* 0x0000040000047882 */ /* 0x000fe20000000000 */
[----:B------:R-:W-:Y:S02]  /*16b0*/  IMAD.U32 R0, RZ, RZ, UR40 ;  /* 0x00000028ff007e24 */ /* 0x000fe4000f8e00ff */
[----:B------:R-:W-:-:S03]  /*16c0*/  IMAD.U32 R3, RZ, RZ, UR42 ;  /* 0x0000002aff037e24 */ /* 0x000fc6000f8e00ff */
[----:B------:R-:W-:Y:S01]  /*16d0*/  SHF.L.U32 R0, R0, 0x1f, RZ ;  /* 0x0000001f00007819 */ /* 0x000fe200000006ff */
[----:B0-----:R-:W-:-:S06]  /*16e0*/  ULEA UR4, UR5, UR4, 0x18 ;  /* 0x0000000405047291 */ /* 0x001fcc000f8ec03f */
[----:B------:R-:W-:-:S04]  /*16f0*/  IMAD.U32 R6, RZ, RZ, UR4 ;  /* 0x00000004ff067e24 */ /* 0x000fc8000f8e00ff */
[----:B------:R-:W-:-:S04]  /*1700*/  IMAD R3, R3, 0x8, R6 ;  /* 0x0000000803037824 */ /* 0x000fc800078e0206 */
[----:B------:R0:W1:Y:S01]  /*1710*/  SYNCS.PHASECHK.TRANS64.TRYWAIT P1, [R3+URZ], R0 ;  /* 0x00000000030075a7 */ /* 0x000062000802017f */
[----:B------:R-:W-:Y:S05]  /*1720*/  @!P0 BRA `(.L_x_19) ;  /* 0x0000000000048947 */ /* 0x000fea0003800000 */
[----:B------:R-:W-:Y:S01]  /*1730*/  BPT.TRAP 0x1 ;  /* 0x000000040000795c */ /* 0x000fe20000300000 */
.L_x_19:
[----:B------:R-:W-:-:S05]  /*1740*/  IMAD.U32 R4, RZ, RZ, UR44 ;  /* 0x0000002cff047e24 */ /* 0x000fca000f8e00ff */
[----:B------:R-:W-:Y:S01]  /*1750*/  ISETP.GE.AND P2, PT, R4, 0x1, PT ;  /* 0x000000010400780c */ /* 0x000fe20003f46270 */
[----:B-1----:R-:W-:-:S12]  /*1760*/  @P1 BRA `(.L_x_20) ;  /* 0x0000000000081947 */ /* 0x002fd80003800000 */
[----:B------:R-:W1:Y:S02]  /*1770*/  SYNCS.PHASECHK.TRANS64.TRYWAIT P1, [R3+URZ], R0 ;  /* 0x00000000030075a7 */ /* 0x000e64000802017f */
[----:B-1----:R-:W-:Y:S05]  /*1780*/  @!P1 BRA `(.L_x_21) ;  /* 0x0000006800a09947 */ /* 0x002fea0003800000 */
.L_x_20:
[----:B------:R-:W-:Y:S05]  /*1790*/  WARPSYNC.ALL ;  /* 0x0000000000007948 */ /* 0x000fea0003800000 */
[----:B------:R-:W-:Y:S01]  /*17a0*/  R2UR UR4, R6 ;  /* 0x00000000060472ca */ /* 0x000fe200000e0000 */
[----:B------:R-:W-:Y:S01]  /*17b0*/  ULEA UR5, UR42, UR45, 0xb ;  /* 0x0000002d2a057291 */ /* 0x000fe2000f8e583f */
[----:B------:R-:W-:Y:S01]  /*17c0*/  WARPGROUP.ARRIVE ;  /* 0x00000000000079c5 */ /* 0x000fe20000000000 */
[----:B------:R-:W-:Y:S01]  /*17d0*/  UMOV UR9, 0x40000040 ;  /* 0x4000004000097882 */ /* 0x000fe20000000000 */
[----:B------:R-:W-:-:S04]  /*17e0*/  UMOV UR11, 0x40000040 ;  /* 0x40000040000b7882 */ /* 0x000fc80000000000 */
[----:B------:R-:W-:-:S05]  /*17f0*/  UMOV UR8, UR5 ;  /* 0x0000000500087c82 */ /* 0x000fca0008000000 */
[----:B------:R-:W-:-:S04]  /*1800*/  UIADD3 UR4, UR4, 0x18100, URZ ;  /* 0x0001810004047890 */ /* 0x000fc8000fffe03f */
[----:B------:R-:W-:-:S04]  /*1810*/  USHF.R.U32.HI UR4, URZ, 0x4, UR4 ;  /* 0x000000043f047899 */ /* 0x000fc80008011604 */
[----:B------:R-:W-:-:S04]  /*1820*/  ULOP3.LUT UR4, UR4, 0x3fff, URZ, 0xc0, !UPT ;  /* 0x00003fff04047892 */ /* 0x000fc8000f8ec03f */
[----:B------:R-:W-:-:S04]  /*1830*/  ULOP3.LUT UR4, UR4, 0x10000, URZ, 0xfc, !UPT ;  /* 0x0001000004047892 */ /* 0x000fc8000f8efc3f */
[----:B------:R-:W-:-:S07]  /*1840*/  ULEA UR6, UR42, UR4, 0xb ;  /* 0x000000042a067291 */ /* 0x000fce000f8e583f */
[----:B------:R-:W-:Y:S02]  /*1850*/  UMOV UR10, UR6 ;  /* 0x00000006000a7c82 */ /* 0x000fe40008000000 */
[----:B------:R-:W-:Y:S01]  /*1860*/  HGMMA.64x128x16.F32.BF16 R24, gdesc[UR8], RZ, !UPT, gsb0 ;  /* 0x01e00000081879f0 */ /* 0x000fe2000c0018ff */
[----:B------:R-:W-:Y:S02]  /*1870*/  UIADD3 UR8, UR5, 0x2, URZ ;  /* 0x0000000205087890 */ /* 0x000fe4000fffe03f */
[----:B------:R-:W-:Y:S01]  /*1880*/  UIADD3 UR10, UR6, 0x2, URZ ;  /* 0x00000002060a7890 */ /* 0x000fe2000fffe03f */
[----:B------:R-:W-:Y:S01]  /*1890*/  UMOV UR9, 0x40000040 ;  /* 0x4000004000097882 */ /* 0x000fe20000000000 */
[----:B------:R-:W-:Y:S01]  /*18a0*/  UMOV UR11, 0x40000040 ;  /* 0x40000040000b7882 */ /* 0x000fe20000000000 */
[----:B------:R-:W-:Y:S02]  /*18b0*/  WARPGROUP.DEPBAR.LE gsb0, 0x0 ;  /* 0x00008000000079c5 */ /* 0x000fe40000010000 */
[----:B------:R-:W-:-:S06]  /*18c0*/  WARPGROUP.ARRIVE ;  /* 0x00000000000079c5 */ /* 0x000fcc0000000000 */
[----:B------:R-:W-:Y:S01]  /*18d0*/  HGMMA.64x128x16.F32.BF16 R24, gdesc[UR8], R24, gsb0 ;  /* 0x01e00000081879f0 */ /* 0x000fe20008001818 */
        /* <DEDUP_REMOVED lines=41> */
[----:B------:R-:W-:Y:S03]  /*1b70*/  HGMMA.64x128x16.F32.BF16 R24, gdesc[UR8], R24, gsb0 ;  /* 0x01e00000081879f0 */ /* 0x000fe60008001818 */
[----:B------:R-:W-:Y:S02]  /*1b80*/  WARPGROUP.DEPBAR.LE gsb0, 0x0 ;  /* 0x00008000000079c5 */ /* 0x000fe40000010000 */
[----:B------:R-:W-:Y:S05]  /*1b90*/  @!P2 BRA `(.L_x_22) ;  /* 0x000000040098a947 */ /* 0x000fea0003800000 */
[----:B------:R-:W-:Y:S01]  /*1ba0*/  UIADD3 UR5, UR42, 0x1, URZ ;  /* 0x000000012a057890 */ /* 0x000fe2000fffe03f */
[----:B01----:R-:W-:Y:S02]  /*1bb0*/  IMAD.U32 R0, RZ, RZ, UR44 ;  /* 0x0000002cff007e24 */ /* 0x003fe4000f8e00ff */
[----:B------:R-:W-:Y:S01]  /*1bc0*/  IMAD.U32 R3, RZ, RZ, UR42 ;  /* 0x0000002aff037e24 */ /* 0x000fe2000f8e00ff */
[----:B------:R-:W-:-:S04]  /*1bd0*/  UISETP.NE.AND UP0, UPT, UR5, 0x3, UPT ;  /* 0x000000030500788c */ /* 0x000fc8000bf05270 */
[----:B------:R-:W-:Y:S02]  /*1be0*/  USEL UR6, URZ, 0x1, UP0 ;  /* 0x000000013f067887 */ /* 0x000fe40008000000 */
[----:B------:R-:W-:Y:S02]  /*1bf0*/  USEL UR5, UR5, URZ, UP0 ;  /* 0x0000003f05057287 */ /* 0x000fe40008000000 */
[----:B------:R-:W-:-:S06]  /*1c00*/  ULOP3.LUT UR6, UR40, UR6, URZ, 0x3c, !UPT ;  /* 0x0000000628067292 */ /* 0x000fcc000f8e3c3f */
[----:B------:R-:W-:-:S07]  /*1c10*/  IMAD.U32 R7, RZ, RZ, UR6 ;  /* 0x00000006ff077e24 */ /* 0x000fce000f8e00ff */
.L_x_29:
[----:B------:R-:W-:Y:S05]  /*1c20*/  @!P0 BRA `(.L_x_23) ;  /* 0x0000000000048947 */ /* 0x000fea0003800000 */
[----:B------:R-:W-:Y:S01]  /*1c30*/  BPT.TRAP 0x1 ;  /* 0x000000040000795c */ /* 0x000fe20000300000 */
.L_x_23:
[----:B------:R-:W0:Y:S01]  /*1c40*/  S2UR UR7, SR_CgaCtaId ;  /* 0x00000000000779c3 */ /* 0x000e220000008800 */
[----:B------:R-:W-:Y:S01]  /*1c50*/  UMOV UR6, 0x400 ;  /* 0x0000040000067882 */ /* 0x000fe20000000000 */
[----:B------:R-:W-:Y:S01]  /*1c60*/  IMAD.U32 R5, RZ, RZ, UR5 ;  /* 0x00000005ff057e24 */ /* 0x000fe2000f8e00ff */
[----:B------:R-:W-:Y:S01]  /*1c70*/  SHF.L.U32 R4, R7, 0x1f, RZ ;  /* 0x0000001f07047819 */ /* 0x000fe200000006ff */
[----:B0-----:R-:W-:-:S06]  /*1c80*/  ULEA UR6, UR7, UR6, 0x18 ;  /* 0x0000000607067291 */ /* 0x001fcc000f8ec03f */
[----:B------:R-:W-:-:S04]  /*1c90*/  IMAD.U32 R6, RZ, RZ, UR6 ;  /* 0x00000006ff067e24 */ /* 0x000fc8000f8e00ff */
[----:B------:R-:W-:-:S04]  /*1ca0*/  IMAD R5, R5, 0x8, R6 ;  /* 0x0000000805057824 */ /* 0x000fc800078e0206 */
[----:B------:R0:W1:Y:S01]  /*1cb0*/  SYNCS.PHASECHK.TRANS64.TRYWAIT P1, [R5+URZ], R4 ;  /* 0x00000004050075a7 */ /* 0x000062000802017f */
[----:B------:R-:W-:Y:S05]  /*1cc0*/  @!P0 BRA `(.L_x_24) ;  /* 0x0000000000048947 */ /* 0x000fea0003800000 */
[----:B------:R-:W-:Y:S01]  /*1cd0*/  BPT.TRAP 0x1 ;  /* 0x000000040000795c */ /* 0x000fe20000300000 */
.L_x_24:
[----:B-1----:R-:W-:Y:S05]  /*1ce0*/  @P1 BRA `(.L_x_25) ;  /* 0x0000000000081947 */ /* 0x002fea0003800000 */
[----:B------:R-:W1:Y:S02]  /*1cf0*/  SYNCS.PHASECHK.TRANS64.TRYWAIT P1, [R5+URZ], R4 ;  /* 0x00000004050075a7 */ /* 0x000e64000802017f */
[----:B-1----:R-:W-:Y:S05]  /*1d00*/  @!P1 BRA `(.L_x_26) ;  /* 0x0000006400549947 */ /* 0x002fea0003800000 */
.L_x_25:
[----:B------:R-:W-:Y:S01]  /*1d10*/  ULEA UR6, UR5, UR45, 0xb ;  /* 0x0000002d05067291 */ /* 0x000fe2000f8e583f */
[----:B------:R-:W-:Y:S01]  /*1d20*/  WARPGROUP.ARRIVE ;  /* 0x00000000000079c5 */ /* 0x000fe20000000000 */
[----:B------:R-:W-:Y:S01]  /*1d30*/  ULEA UR7, UR5, UR4, 0xb ;  /* 0x0000000405077291 */ /* 0x000fe2000f8e583f */
[----:B------:R-:W-:Y:S01]  /*1d40*/  UMOV UR9, 0x40000040 ;  /* 0x4000004000097882 */ /* 0x000fe20000000000 */
[----:B------:R-:W-:-:S03]  /*1d50*/  UMOV UR11, 0x40000040 ;  /* 0x40000040000b7882 */ /* 0x000fc60000000000 */
[----:B------:R-:W-:Y:S02]  /*1d60*/  UMOV UR8, UR6 ;  /* 0x0000000600087c82 */ /* 0x000fe40008000000 */
[----:B------:R-:W-:Y:S02]  /*1d70*/  UMOV UR10, UR7 ;  /* 0x00000007000a7c82 */ /* 0x000fe40008000000 */
[----:B------:R-:W-:Y:S01]  /*1d80*/  HGMMA.64x128x16.F32.BF16 R24, gdesc[UR8], R24, gsb0 ;  /* 0x01e00000081879f0 */ /* 0x000fe20008001818 */
[----:B------:R-:W-:Y:S02]  /*1d90*/  UIADD3 UR8, UR6, 0x2, URZ ;  /* 0x0000000206087890 */ /* 0x000fe4000fffe03f */
[----:B------:R-:W-:Y:S01]  /*1da0*/  UIADD3 UR10, UR7, 0x2, URZ ;  /* 0x00000002070a7890 */ /* 0x000fe2000fffe03f */
[----:B------:R-:W-:Y:S01]  /*1db0*/  UMOV UR9, 0x40000040 ;  /* 0x4000004000097882 */ /* 0x000fe20000000000 */
[----:B------:R-:W-:Y:S01]  /*1dc0*/  UMOV UR11, 0x40000040 ;  /* 0x40000040000b7882 */ /* 0x000fe20000000000 */
[----:B------:R-:W-:-:S02]  /*1dd0*/  WARPGROUP.DEPBAR.LE gsb0, 0x0 ;  /* 0x00008000000079c5 */ /* 0x000fc40000010000 */
        /* <DEDUP_REMOVED lines=46> */
[----:B------:R-:W-:Y:S01]  /*20c0*/  BPT.TRAP 0x1 ;  /* 0x000000040000795c */ /* 0x000fe20000300000 */
.L_x_27:
[----:B------:R-:W-:-:S13]  /*20d0*/  ISETP.NE.AND P1, PT, R22, RZ, PT ;  /* 0x000000ff1600720c */ /* 0x000fda0003f25270 */
[----:B01----:R-:W-:-:S04]  /*20e0*/  @P1 IMAD R4, R3, 0x8, R6 ;  /* 0x0000000803041824 */ /* 0x003fc800078e0206 */
[----:B------:R-:W-:-:S05]  /*20f0*/  @P1 VIADD R4, R4, 0x18 ;  /* 0x0000001804041836 */ /* 0x000fca0000000000 */
[----:B------:R-:W-:-:S04]  /*2100*/  @P1 PRMT R4, R19, 0x654, R4 ;  /* 0x0000065413041816 */ /* 0x000fc80000000004 */
[----:B------:R0:W-:Y:S01]  /*2110*/  @P1 SYNCS.ARRIVE.TRANS64.RED.A1T0 RZ, [R4+URZ], RZ ;  /* 0x000000ff04ff19a7 */ /* 0x0001e2000810043f */
[----:B------:R-:W-:-:S13]  /*2120*/  ISETP.GT.U32.AND P1, PT, R18, 0x1, PT ;  /* 0x000000011200780c */ /* 0x000fda0003f24070 */
[----:B0-----:R-:W-:Y:S05]  /*2130*/  @P1 BRA `(.L_x_28) ;  /* 0x0000000000041947 */ /* 0x001fea0003800000 */
[----:B------:R-:W-:Y:S01]  /*2140*/  BPT.TRAP 0x1 ;  /* 0x000000040000795c */ /* 0x000fe20000300000 */
.L_x_28:
[----:B------:R-:W-:Y:S01]  /*2150*/  UIADD3 UR5, UR5, 0x1, URZ ;  /* 0x0000000105057890 */ /* 0x000fe2000fffe03f */
[C---:B------:R-:W-:Y:S01]  /*2160*/  ISETP.GT.AND P2, PT, R0.reuse, 0x1, PT ;  /* 0x000000010000780c */ /* 0x040fe20003f44270 */
[----:B------:R-:W-:Y:S02]  /*2170*/  VIADD R3, R3, 0x1 ;  /* 0x0000000103037836 */ /* 0x000fe40000000000 */
[----:B------:R-:W-:Y:S01]  /*2180*/  UISETP.NE.AND UP0, UPT, UR5, 0x3, UPT ;  /* 0x000000030500788c */ /* 0x000fe2000bf05270 */
[----:B------:R-:W-:Y:S02]  /*2190*/  VIADD R0, R0, 0xffffffff ;  /* 0xffffffff00007836 */ /* 0x000fe40000000000 */
[C---:B------:R-:W-:Y:S01]  /*21a0*/  ISETP.NE.AND P1, PT, R3.reuse, 0x3, PT ;  /* 0x000000030300780c */ /* 0x040fe20003f25270 */
[----:B------:R-:W-:Y:S02]  /*21b0*/  USEL UR6, URZ, 0x1, UP0 ;  /* 0x000000013f067887 */ /* 0x000fe40008000000 */
[----:B------:R-:W-:Y:S01]  /*21c0*/  USEL UR5, UR5, URZ, UP0 ;  /* 0x0000003f05057287 */ /* 0x000fe20008000000 */
[----:B------:R-:W-:-:S03]  /*21d0*/  SEL R3, R3, RZ, P1 ;  /* 0x000000ff03037207 */ /* 0x000fc60000800000 */
[----:B------:R-:W-:Y:S01]  /*21e0*/  LOP3.LUT R7, R7, UR6, RZ, 0x3c, !PT ;  /* 0x0000000607077c12 */ /* 0x000fe2000f8e3cff */
[----:B------:R-:W-:Y:S07]  /*21f0*/  @P2 BRA `(.L_x_29) ;  /* 0xfffffff800882947 */ /* 0x000fee000383ffff */
.L_x_22:
[----:B01----:R-:W0:Y:S02]  /*2200*/  LDC R0, c[0x0][0x28c] ;  /* 0x0000a300ff007b82 */ /* 0x003e240000000800 */
[----:B0-----:R-:W-:-:S13]  /*2210*/  ISETP.GE.AND P1, PT, R0, 0x1, PT ;  /* 0x000000010000780c */ /* 0x001fda0003f26270 */
[----:B------:R-:W-:Y:S05]  /*2220*/  @!P1 BRA `(.L_x_30) ;  /* 0x0000000000449947 */ /* 0x000fea0003800000 */
[----:B------:R-:W-:Y:S05]  /*2230*/  @!P0 BRA `(.L_x_31) ;  /* 0x0000000000048947 */ /* 0x000fea0003800000 */
[----:B------:R-:W-:Y:S01]  /*2240*/  BPT.TRAP 0x1 ;  /* 0x000000040000795c */ /* 0x000fe20000300000 */
.L_x_31:
[----:B------:R-:W-:-:S13]  /*2250*/  ISETP.NE.AND P0, PT, R22, RZ, PT ;  /* 0x000000ff1600720c */ /* 0x000fda0003f05270 */
[----:B------:R-:W-:-:S05]  /*2260*/  VOTEU.ANY UP0, P0 ;  /* 0x00000000003f7886 */ /* 0x000fca0000000100 */
[----:B------:R-:W-:-:S06]  /*2270*/  @UP0 UIADD3 UR4, UR44, UR42, URZ ;  /* 0x0000002a2c040290 */ /* 0x000fcc000fffe03f */
[----:B------:R-:W-:Y:S02]  /*2280*/  IMAD.U32 R4, RZ, RZ, UR4 ;  /* 0x00000004ff047e24 */ /* 0x000fe4000f8e00ff */
[----:B------:R-:W-:Y:S02]  /*2290*/  IMAD.U32 R3, RZ, RZ, UR4 ;  /* 0x00000004ff037e24 */ /* 0x000fe4000f8e00ff */
[----:B------:R-:W-:-:S05]  /*22a0*/  @P0 IMAD.WIDE.U32 R4, R4, -0x55555555, RZ ;  /* 0xaaaaaaab04040825 */ /* 0x000fca00078e00ff */
[----:B------:R-:W-:-:S05]  /*22b0*/  @P0 SHF.R.U32.HI R0, RZ, 0x1, R5 ;  /* 0x00000001ff000819 */ /* 0x000fca0000011605 */
[----:B------:R-:W-:-:S04]  /*22c0*/  @P0 IMAD R0, R0, -0x3, R3 ;  /* 0xfffffffd00000824 */ /* 0x000fc800078e0203 */
[----:B------:R-:W-:-:S04]  /*22d0*/  @P0 IMAD R0, R0, 0x8, R6 ;  /* 0x0000000800000824 */ /* 0x000fc800078e0206 */
[----:B------:R-:W-:-:S05]  /*22e0*/  @P0 VIADD R0, R0, 0x18 ;  /* 0x0000001800000836 */ /* 0x000fca0000000000 */
[----:B------:R-:W-:-:S04]  /*22f0*/  @P0 PRMT R0, R19, 0x654, R0 ;  /* 0x0000065413000816 */ /* 0x000fc80000000000 */
[----:B------:R0:W-:Y:S01]  /*2300*/  @P0 SYNCS.ARRIVE.TRANS64.RED.A1T0 RZ, [R0+URZ], RZ ;  /* 0x000000ff00ff09a7 */ /* 0x0001e2000810043f */
[----:B------:R-:W-:-:S13]  /*2310*/  ISETP.GT.U32.AND P0, PT, R18, 0x1, PT ;  /* 0x000000011200780c */ /* 0x000fda0003f04070 */
[----:B0-----:R-:W-:Y:S05]  /*2320*/  @P0 BRA `(.L_x_30) ;  /* 0x0000000000040947 */ /* 0x001fea0003800000 */
[----:B------:R-:W-:Y:S01]  /*2330*/  BPT.TRAP 0x1 ;  /* 0x000000040000795c */ /* 0x000fe20000300000 */
.L_x_30:
[----:B------:R-:W-:Y:S01]  /*2340*/  IMAD.SHL.U32 R100, R100, 0x80, RZ ;  /* 0x0000008064647824 */ /* 0x000fe200078e00ff */
[----:B------:R-:W-:Y:S01]  /*2350*/  UIADD3 UR42, UR43, UR42, URZ ;  /* 0x0000002a2b2a7290 */ /* 0x000fe2000fffe03f */
[----:B------:R-:W-:Y:S01]  /*2360*/  SHF.R.S32.HI R11, RZ, 0x1f, R101 ;  /* 0x0000001fff0b7819 */ /* 0x000fe20000011465 */
[----:B------:R-:W-:Y:S01]  /*2370*/  UISETP.GE.U32.AND UP1, UPT, UR43, 0x3, UPT ;  /* 0x000000032b00788c */ /* 0x000fe2000bf26070 */
[----:B------:R-:W-:Y:S01]  /*2380*/  IMAD.SHL.U32 R6, R103, 0x80, RZ ;  /* 0x0000008067067824 */ /* 0x000fe200078e00ff */
[----:B------:R-:W-:Y:S01]  /*2390*/  ULDC UR7, c[0x0][0x288] ;  /* 0x0000a20000077ab9 */ /* 0x000fe20000000800 */
[C---:B------:R-:W-:Y:S01]  /*23a0*/  LOP3.LUT R8, R100.reuse, 0x6, R95, 0xf8, !PT ;  /* 0x0000000664087812 */ /* 0x040fe200078ef85f */
[----:B------:R-:W-:Y:S01]  /*23b0*/  UISETP.GT.U32.AND UP0, UPT, UR42, 0x2, UPT ;  /* 0x000000022a00788c */ /* 0x000fe2000bf04070 */
[----:B------:R-:W-:Y:S01]  /*23c0*/  ISETP.GE.AND P0, PT, R100, UR7, PT ;  /* 0x0000000764007c0c */ /* 0x000fe2000bf06270 */
[----:B------:R-:W-:Y:S01]  /*23d0*/  ULDC.64 UR4, c[0x0][0x5d0] ;  /* 0x0001740000047ab9 */ /* 0x000fe20000000a00 */
[--C-:B------:R-:W-:Y:S01]  /*23e0*/  SHF.R.S32.HI R9, RZ, 0x1f, R8.reuse ;  /* 0x0000001fff097819 */ /* 0x100fe20000011408 */
[----:B------:R-:W-:Y:S01]  /*23f0*/  ULDC UR10, c[0x0][0x284] ;  /* 0x0000a100000a7ab9 */ /* 0x000fe20000000800 */
[----:B------:R-:W-:Y:S01]  /*2400*/  IMAD R0, R11, UR4, RZ ;  /* 0x000000040b007c24 */ /* 0x000fe2000f8e02ff */
[----:B------:R-:W-:Y:S01]  /*2410*/  UISETP.LT.U32.AND UP0, UPT, UR43, 0x3, UP0 ;  /* 0x000000032b00788c */ /* 0x000fe20008701070 */
[----:B------:R-:W-:Y:S01]  /*2420*/  ISETP.GE.OR P0, PT, R6, UR10, P0 ;  /* 0x0000000a06007c0c */ /* 0x000fe20008706670 */
[----:B------:R-:W-:Y:S01]  /*2430*/  IMAD.WIDE.U32 R4, R101, UR4, R8 ;  /* 0x0000000465047c25 */ /* 0x000fe2000f8e0008 */
[----:B------:R-:W-:Y:S01]  /*2440*/  ULDC.64 UR8, c[0x0][0x5c8] ;  /* 0x0001720000087ab9 */ /* 0x000fe20000000a00 */
[----:B------:R-:W-:-:S02]  /*2450*/  USEL UR6, URZ, 0x1, !UP0 ;  /* 0x000000013f067887 */ /* 0x000fc4000c000000 */
[----:B------:R-:W-:Y:S01]  /*2460*/  IMAD R3, R101, UR5, R0 ;  /* 0x0000000565037c24 */ /* 0x000fe2000f8e0200 */
[----:B------:R-:W-:Y:S01]  /*2470*/  @UP1 UIMAD.WIDE.U32 UR4, UR42, -0x55555555, URZ ;  /* 0xaaaaaaab2a0418a5 */ /* 0x000fe2000f8e003f */
[----:B------:R-:W-:Y:S01]  /*2480*/  IMAD.WIDE R104, R103, 0x80, R88 ;  /* 0x0000008067687825 */ /* 0x000fe200078e0258 */
[----:B------:R-:W-:Y:S02]  /*2490*/  ULOP3.LUT UR40, UR40, UR6, URZ, 0x3c, !UPT ;  /* 0x0000000628287292 */ /* 0x000fe4000f8e3c3f */
[----:B------:R-:W-:Y:S01]  /*24a0*/  @UP1 USHF.R.U32.HI UR4, URZ, 0x1, UR5 ;  /* 0x000000013f041899 */ /* 0x000fe20008011605 */
[----:B------:R-:W-:Y:S02]  /*24b0*/  IMAD.IADD R5, R5, 0x1, R3 ;  /* 0x0000000105057824 */ /* 0x000fe400078e0203 */
[----:B------:R-:W-:Y:S01]  /*24c0*/  IMAD R3, R105, UR8, RZ ;  /* 0x0000000869037c24 */ /* 0x000fe2000f8e02ff */
[----:B------:R-:W-:Y:S01]  /*24d0*/  @UP1 ULOP3.LUT UR40, UR40, 0x1, UR4, 0x78, !UPT ;  /* 0x0000000128281892 */ /* 0x000fe2000f8e7804 */
[----:B------:R-:W-:-:S04]  /*24e0*/  IMAD.WIDE.U32 R106, R104, UR8, R4 ;  /* 0x00000008686a7c25 */ /* 0x000fc8000f8e0004 */
[----:B------:R-:W-:Y:S02]  /*24f0*/  IMAD R7, R104, UR9, R3 ;  /* 0x0000000968077c24 */ /* 0x000fe4000f8e0203 */
[----:B------:R-:W-:Y:S01]  /*2500*/  IMAD.MOV.U32 R0, RZ, RZ, -0x1 ;  /* 0xffffffffff007424 */ /* 0x000fe200078e00ff */
[----:B------:R-:W-:Y:S06]  /*2510*/  @P0 BRA `(.L_x_32) ;  /* 0x00000040001c0947 */ /* 0x000fec0003800000 */
[----:B-----5:R-:W-:Y:S01]  /*2520*/  FSETP.NEU.AND P0, PT, R90, RZ, PT ;  /* 0x000000ff5a00720b */ /* 0x020fe20003f0d000 */
[----:B------:R-:W-:Y:S01]  /*2530*/  IMAD.IADD R4, R94, 0x1, -R100 ;  /* 0x000000015e047824 */ /* 0x000fe200078e0a64 */
[----:B------:R-:W-:Y:S01]  /*2540*/  BSSY B0, `(.L_x_32) ;  /* 0x0000404000007945 */ /* 0x000fe20003800000 */
[----:B------:R-:W-:Y:S02]  /*2550*/  IMAD.IADD R3, R99, 0x1, -R6 ;  /* 0x0000000163037824 */ /* 0x000fe400078e0a06 */
[----:B------:R-:W-:Y:S01]  /*2560*/  IMAD.IADD R103, R107, 0x1, R7 ;  /* 0x000000016b677824 */ /* 0x000fe200078e0207 */
[----:B------:R-:W-:-:S04]  /*2570*/  ISETP.GT.AND P2, PT, R4, RZ, PT ;  /* 0x000000ff0400720c */ /* 0x000fc80003f44270 */
[----:B------:R-:W-:-:S03]  /*2580*/  ISETP.GT.AND P1, PT, R3, RZ, P2 ;  /* 0x000000ff0300720c */ /* 0x000fc60001724270 */
[----:B------:R-:W-:Y:S10]  /*2590*/  @!P0 BRA `(.L_x_33) ;  /* 0x0000002c00288947 */ /* 0x000ff40003800000 */
[----:B------:R-:W0:Y:S01]  /*25a0*/  LDC.64 R110, c[0x0][0x5b8] ;  /* 0x00016e00ff6e7b82 */ /* 0x000e220000000a00 */
[----:B------:R-:W-:-:S07]  /*25b0*/  ULDC.64 UR4, c[0x0][0x5c0] ;  /* 0x0001700000047ab9 */ /* 0x000fce0000000a00 */
[----:B------:R-:W1:Y:S08]  /*25c0*/  LDC.64 R112, c[0x0][0x5b0] ;  /* 0x00016c00ff707b82 */ /* 0x000e700000000a00 */
[----:B------:R-:W2:Y:S01]  /*25d0*/  LDC.64 R114, c[0x0][0x5a8] ;  /* 0x00016a00ff727b82 */ /* 0x000ea20000000a00 */
[-C--:B0-----:R-:W-:Y:S02]  /*25e0*/  IMAD R6, R11, R110.reuse, RZ ;  /* 0x0000006e0b067224 */ /* 0x081fe400078e02ff */
[----:B------:R-:W-:-:S04]  /*25f0*/  IMAD.WIDE.U32 R108, R101, R110, R8 ;  /* 0x0000006e656c7225 */ /* 0x000fc800078e0008 */
[----:B------:R-:W-:Y:S02]  /*2600*/  IMAD R107, R101, R111, R6 ;  /* 0x0000006f656b7224 */ /* 0x000fe400078e0206 */
[-C--:B-1----:R-:W-:Y:S02]  /*2610*/  IMAD R5, R105, R112.reuse, RZ ;  /* 0x0000007069057224 */ /* 0x082fe400078e02ff */
[----:B------:R-:W-:Y:S02]  /*2620*/  IMAD.IADD R13, R109, 0x1, R107 ;  /* 0x000000016d0d7824 */ /* 0x000fe400078e026b */
[----:B------:R-:W-:Y:S02]  /*2630*/  IMAD.MOV.U32 R12, RZ, RZ, R108 ;  /* 0x000000ffff0c7224 */ /* 0x000fe400078e006c */
[C---:B------:R-:W-:Y:S02]  /*2640*/  IMAD R111, R104.reuse, R113, R5 ;  /* 0x00000071686f7224 */ /* 0x040fe400078e0205 */
[----:B------:R-:W-:-:S04]  /*2650*/  IMAD.WIDE.U32 R6, R104, R112, R12 ;  /* 0x0000007068067225 */ /* 0x000fc800078e000c */
[----:B------:R-:W-:Y:S01]  /*2660*/  IMAD.IADD R5, R7, 0x1, R111 ;  /* 0x0000000107057824 */ /* 0x000fe200078e026f */
[----:B--2---:R-:W-:-:S04]  /*2670*/  LEA R14, P0, R6, R114, 0x1 ;  /* 0x00000072060e7211 */ /* 0x004fc800078008ff */
[----:B------:R-:W-:-:S05]  /*2680*/  LEA.HI.X R15, R6, R115, R5, 0x1, P0 ;  /* 0x00000073060f7211 */ /* 0x000fca00000f0c05 */
[----:B------:R0:W2:Y:S01]  /*2690*/  @P1 LDG.E.LTC128B.U16 R5, desc[UR36][R14.64] ;  /* 0x000000240e051981 */ /* 0x0000a2000c1e1520 */
[----:B------:R-:W-:Y:S01]  /*26a0*/  LEA R10, P0, R106, UR4, 0x1 ;  /* 0x000000046a0a7c11 */ /* 0x000fe2000f8008ff */
[----:B------:R-:W-:Y:S01]  /*26b0*/  IMAD.WIDE.U32 R6, R104, R112, R8 ;  /* 0x0000007068067225 */ /* 0x000fe200078e0008 */
[----:B------:R-:W-:Y:S03]  /*26c0*/  BSSY B1, `(.L_x_34) ;  /* 0x0000012000017945 */ /* 0x000fe60003800000 */
[----:B------:R-:W-:Y:S02]  /*26d0*/  IMAD.IADD R7, R111, 0x1, R7 ;  /* 0x000000016f077824 */ /* 0x000fe400078e0207 */
[----:B------:R-:W-:Y:S01]  /*26e0*/  IMAD.WIDE.U32 R20, R101, R110, R6 ;  /* 0x0000006e65147225 */ /* 0x000fe200078e0006 */
[----:B0-----:R-:W-:-:S03]  /*26f0*/  SHF.L.U64.HI R15, R112, 0x3, R113 ;  /* 0x00000003700f7819 */ /* 0x001fc60000010271 */
[----:B------:R-:W-:Y:S01]  /*2700*/  IMAD.IADD R7, R107, 0x1, R21 ;  /* 0x000000016b077824 */ /* 0x000fe200078e0215 */
[----:B------:R-:W-:Y:S01]  /*2710*/  LEA R6, P4, R20, R114, 0x1 ;  /* 0x0000007214067211 */ /* 0x000fe200078808ff */
[----:B------:R-:W-:-:S03]  /*2720*/  IMAD.SHL.U32 R14, R112, 0x8, RZ ;  /* 0x00000008700e7824 */ /* 0x000fc600078e00ff */
[----:B------:R-:W-:Y:S01]  /*2730*/  LEA.HI.X R7, R20, R115, R7, 0x1, P4 ;  /* 0x0000007314077211 */ /* 0x000fe200020f0c07 */
[----:B--2---:R-:W-:-:S04]  /*2740*/  IMAD.U32 R11, R5, 0x10000, RZ ;  /* 0x00010000050b7824 */ /* 0x004fc800078e00ff */
[----:B------:R-:W-:-:S04]  /*2750*/  FMUL R11, R11, R90 ;  /* 0x0000005a0b0b7220 */ /* 0x000fc80000400000 */
[----:B------:R-:W-:Y:S01]  /*2760*/  FFMA R24, R24, R23, R11 ;  /* 0x0000001718187223 */ /* 0x000fe2000000000b */
[----:B------:R-:W-:Y:S02]  /*2770*/  LEA.HI.X R11, R106, UR5, R103, 0x1, P0 ;  /* 0x000000056a0b7c11 */ /* 0x000fe400080f0c67 */
[----:B------:R-:W-:Y:S02]  /*2780*/  ISETP.GT.AND P0, PT, R4, 0x1, PT ;  /* 0x000000010400780c */ /* 0x000fe40003f04270 */
[----:B------:R-:W-:Y:S02]  /*2790*/  F2FP.BF16.F32.PACK_AB R24, RZ, R24 ;  /* 0x00000018ff18723e */ /* 0x000fe400000010ff */
[----:B------:R-:W-:-:S03]  /*27a0*/  ISETP.GT.AND P3, PT, R3, RZ, P0 ;  /* 0x000000ff0300720c */ /* 0x000fc60000764270 */
[----:B------:R0:W-:Y:S10]  /*27b0*/  @P1 STG.E.U16 desc[UR36][R10.64], R24 ;  /* 0x000000180a001986 */ /* 0x0001f4000c101524 */
[----:B------:R-:W-:Y:S05]  /*27c0*/  @!P3 BRA `(.L_x_35) ;  /* 0x000000000004b947 */ /* 0x000fea0003800000 */
[----:B------:R1:W5:Y:S02]  /*27d0*/  LDG.E.LTC128B.U16 R5, desc[UR36][R6.64+0x2] ;  /* 0x0000022406057981 */ /* 0x000364000c1e1520 */
.L_x_35:
[----:B------:R-:W-:Y:S05]  /*27e0*/  BSYNC B1 ;  /* 0x0000000000017941 */ /* 0x000fea0003800000 */
.L_x_34:
[----:B-----5:R-:W-:Y:S01]  /*27f0*/  IMAD.U32 R103, R5, 0x10000, RZ ;  /* 0x0001000005677824 */ /* 0x020fe200078e00ff */
[----:B------:R-:W-:Y:S01]  /*2800*/  ISETP.GT.AND P2, PT, R3, 0x8, P2 ;  /* 0x000000080300780c */ /* 0x000fe20001744270 */
[----:B------:R-:W-:Y:S01]  /*2810*/  IMAD.WIDE.U32 R20, R104, R112, R14 ;  /* 0x0000007068147225 */ /* 0x000fe200078e000e */
[----:B0-----:R-:W-:-:S03]  /*2820*/  PRMT R24, R5, 0x7610, R24 ;  /* 0x0000761005187816 */ /* 0x001fc60000000018 */
[----:B------:R-:W-:Y:S01]  /*2830*/  FMUL R12, R103, R90 ;  /* 0x0000005a670c7220 */ /* 0x000fe20000400000 */
[----:B------:R-:W-:Y:S01]  /*2840*/  IMAD.IADD R111, R111, 0x1, R21 ;  /* 0x000000016f6f7824 */ /* 0x000fe200078e0215 */
[----:B------:R-:W-:Y:S02]  /*2850*/  IADD3 R108, P1, R108, R20, RZ ;  /* 0x000000146c6c7210 */ /* 0x000fe40007f3e0ff */
[----:B------:R-:W-:-:S03]  /*2860*/  FFMA R12, R25, R23, R12 ;  /* 0x00000017190c7223 */ /* 0x000fc6000000000c */
[----:B------:R-:W-:Y:S02]  /*2870*/  IMAD.X R13, R111, 0x1, R13, P1 ;  /* 0x000000016f0d7824 */ /* 0x000fe400008e060d */
[----:B------:R-:W-:Y:S02]  /*2880*/  F2FP.BF16.F32.PACK_AB R12, RZ, R12 ;  /* 0x0000000cff0c723e */ /* 0x000fe400000010ff */
[----:B------:R-:W-:Y:S02]  /*2890*/  LEA R14, P1, R108, R114, 0x1 ;  /* 0x000000726c0e7211 */ /* 0x000fe400078208ff */
[----:B------:R-:W-:Y:S02]  /*28a0*/  PRMT R21, R12, 0x7610, R21 ;  /* 0x000076100c157816 */ /* 0x000fe40000000015 */
[----:B------:R-:W-:-:S03]  /*28b0*/  LEA.HI.X R15, R108, R115, R13, 0x1, P1 ;  /* 0x000000736c0f7211 */ /* 0x000fc600008f0c0d */
[----:B------:R0:W-:Y:S04]  /*28c0*/  @P3 STG.E.U16 desc[UR36][R10.64+0x2], R21 ;  /* 0x000002150a003986 */ /* 0x0001e8000c101524 */
[----:B------:R-:W2:Y:S01]  /*28d0*/  @P2 LDG.E.LTC128B.U16 R24, desc[UR36][R14.64] ;  /* 0x000000240e182981 */ /* 0x000ea2000c1e1520 */
[----:B------:R-:W-:Y:S01]  /*28e0*/  IADD3 R20, P1, R8, R20, RZ ;  /* 0x0000001408147210 */ /* 0x000fe20007f3e0ff */
[----:B------:R-:W-:Y:S01]  /*28f0*/  BSSY B1, `(.L_x_36) ;  /* 0x0000011000017945 */ /* 0x000fe20003800000 */
[----:B------:R-:W-:Y:S02]  /*2900*/  SHF.L.U64.HI R13, R91, 0x1, R92 ;  /* 0x000000015b0d7819 */ /* 0x000fe4000001025c */
[----:B------:R-:W-:Y:S01]  /*2910*/  ISETP.GT.AND P0, PT, R3, 0x8, P0 ;  /* 0x000000080300780c */ /* 0x000fe20000704270 */
[----:B0-----:R-:W-:Y:S01]  /*2920*/  IMAD.X R21, R9, 0x1, R111, P1 ;  /* 0x0000000109157824 */ /* 0x001fe200008e066f */
[----:B------:R-:W-:Y:S01]  /*2930*/  LEA R12, P1, R91, R10, 0x1 ;  /* 0x0000000a5b0c7211 */ /* 0x000fe200078208ff */
[----:B------:R-:W-:-:S04]  /*2940*/  IMAD.WIDE.U32 R20, R101, R110, R20 ;  /* 0x0000006e65147225 */ /* 0x000fc800078e0014 */
[----:B------:R-:W-:Y:S01]  /*2950*/  IMAD.X R13, R13, 0x1, R11, P1 ;  /* 0x000000010d0d7824 */ /* 0x000fe200008e060b */
[----:B------:R-:W-:Y:S01]  /*2960*/  LEA R8, P3, R20, R114, 0x1 ;  /* 0x0000007214087211 */ /* 0x000fe200078608ff */
[----:B------:R-:W-:-:S05]  /*2970*/  IMAD.IADD R9, R107, 0x1, R21 ;  /* 0x000000016b097824 */ /* 0x000fca00078e0215 */
[----:B------:R-:W-:Y:S01]  /*2980*/  LEA.HI.X R9, R20, R115, R9, 0x1, P3 ;  /* 0x0000007314097211 */ /* 0x000fe200018f0c09 */
[----:B--2---:R-:W-:-:S04]  /*2990*/  IMAD.U32 R5, R24, 0x10000, RZ ;  /* 0x0001000018057824 */ /* 0x004fc800078e00ff */
[----:B------:R-:W-:-:S04]  /*29a0*/  FMUL R5, R5, R90 ;  /* 0x0000005a05057220 */ /* 0x000fc80000400000 */
[----:B------:R-:W-:-:S05]  /*29b0*/  FFMA R5, R26, R23, R5 ;  /* 0x000000171a057223 */ /* 0x000fca0000000005 */
[----:B------:R-:W-:-:S05]  /*29c0*/  F2FP.BF16.F32.PACK_AB R5, RZ, R5 ;  /* 0x00000005ff05723e */ /* 0x000fca00000010ff */
[----:B------:R0:W-:Y:S01]  /*29d0*/  @P2 STG.E.U16 desc[UR36][R12.64], R5 ;  /* 0x000000050c002986 */ /* 0x0001e2000c101524 */
[----:B------:R-:W-:Y:S05]  /*29e0*/  @!P0 BRA `(.L_x_37) ;  /* 0x0000000000048947 */ /* 0x000fea0003800000 */
[----:B------:R2:W5:Y:S02]  /*29f0*/  LDG.E.LTC128B.U16 R24, desc[UR36][R8.64+0x2] ;  /* 0x0000022408187981 */ /* 0x000564000c1e1520 */
.L_x_37:
[----:B------:R-:W-:Y:S05]  /*2a00*/  BSYNC B1 ;  /* 0x0000000000017941 */ /* 0x000fea0003800000 */
.L_x_36:
[----:B0----5:R-:W-:Y:S01]  /*2a10*/  IMAD.U32 R5, R24, 0x10000, RZ ;  /* 0x0001000018057824 */ /* 0x021fe200078e00ff */
[----:B------:R-:W-:Y:S01]  /*2a20*/  ISETP.GT.AND P1, PT, R4, 0x8, PT ;  /* 0x000000080400780c */ /* 0x000fe20003f24270 */
[----:B------:R-:W-:Y:S02]  /*2a30*/  BSSY B1, `(.L_x_38) ;  /* 0x0000008000017945 */ /* 0x000fe40003800000 */
[----:B------:R-:W-:Y:S01]  /*2a40*/  FMUL R14, R5, R90 ;  /* 0x0000005a050e7220 */ /* 0x000fe20000400000 */
[----:B------:R-:W-:-:S03]  /*2a50*/  ISETP.GT.AND P2, PT, R3, RZ, P1 ;  /* 0x000000ff0300720c */ /* 0x000fc60000f44270 */
[----:B------:R-:W-:-:S05]  /*2a60*/  FFMA R14, R27, R23, R14 ;  /* 0x000000171b0e7223 */ /* 0x000fca000000000e */
[----:B------:R-:W-:-:S05]  /*2a70*/  F2FP.BF16.F32.PACK_AB R14, RZ, R14 ;  /* 0x0000000eff0e723e */ /* 0x000fca00000010ff */
[----:B------:R0:W-:Y:S01]  /*2a80*/  @P0 STG.E.U16 desc[UR36][R12.64+0x2], R14 ;  /* 0x0000020e0c000986 */ /* 0x0001e2000c101524 */
[----:B------:R-:W-:Y:S05]  /*2a90*/  @!P2 BRA `(.L_x_39) ;  /* 0x000000000004a947 */ /* 0x000fea0003800000 */
[----:B------:R3:W5:Y:S02]  /*2aa0*/  LDG.E.LTC128B.U16 R24, desc[UR36][R6.64+0x10] ;  /* 0x0000102406187981 */ /* 0x000764000c1e1520 */
.L_x_39:
[----:B------:R-:W-:Y:S05]  /*2ab0*/  BSYNC B1 ;  /* 0x0000000000017941 */ /* 0x000fea0003800000 */
.L_x_38:
[----:B-----5:R-:W-:Y:S01]  /*2ac0*/  IMAD.U32 R5, R24, 0x10000, RZ ;  /* 0x0001000018057824 */ /* 0x020fe200078e00ff */
        /* <DEDUP_REMOVED lines=9> */
.L_x_41:
[----:B------:R-:W-:Y:S05]  /*2b60*/  BSYNC B1 ;  /* 0x0000000000017941 */ /* 0x000fea0003800000 */
.L_x_40:
[----:B----45:R-:W-:Y:S01]  /*2b70*/  IMAD.U32 R5, R24, 0x10000, RZ ;  /* 0x0001000018057824 */ /* 0x030fe200078e00ff */
[----:B------:R-:W-:Y:S01]  /*2b80*/  ISETP.GT.AND P1, PT, R3, 0x8, P1 ;  /* 0x000000080300780c */ /* 0x000fe20000f24270 */
[----:B------:R-:W-:Y:S02]  /*2b90*/  BSSY B1, `(.L_x_42) ;  /* 0x0000007000017945 */ /* 0x000fe40003800000 */
[----:B0-----:R-:W-:-:S04]  /*2ba0*/  FMUL R14, R5, R90 ;  /* 0x0000005a050e7220 */ /* 0x001fc80000400000 */
[----:B------:R-:W-:-:S05]  /*2bb0*/  FFMA R14, R29, R23, R14 ;  /* 0x000000171d0e7223 */ /* 0x000fca000000000e */
[----:B------:R-:W-:-:S05]  /*2bc0*/  F2FP.BF16.F32.PACK_AB R14, RZ, R14 ;  /* 0x0000000eff0e723e */ /* 0x000fca00000010ff */
[----:B------:R0:W-:Y:S01]  /*2bd0*/  @P3 STG.E.U16 desc[UR36][R10.64+0x12], R14 ;  /* 0x0000120e0a003986 */ /* 0x0001e2000c101524 */
[----:B------:R-:W-:Y:S05]  /*2be0*/  @!P1 BRA `(.L_x_43) ;  /* 0x0000000000049947 */ /* 0x000fea0003800000 */
[----:B------:R4:W5:Y:S02]  /*2bf0*/  LDG.E.LTC128B.U16 R24, desc[UR36][R8.64+0x10] ;  /* 0x0000102408187981 */ /* 0x000964000c1e1520 */
.L_x_43:
[----:B------:R-:W-:Y:S05]  /*2c00*/  BSYNC B1 ;  /* 0x0000000000017941 */ /* 0x000fea0003800000 */
.L_x_42:
[----:B-----5:R-:W-:Y:S01]  /*2c10*/  IMAD.U32 R5, R24, 0x10000, RZ ;  /* 0x0001000018057824 */ /* 0x020fe200078e00ff */
[----:B------:R-:W-:Y:S01]  /*2c20*/  ISETP.GT.AND P0, PT, R3, 0x8, P0 ;  /* 0x000000080300780c */ /* 0x000fe20000704270 */
[----:B------:R-:W-:Y:S02]  /*2c30*/  BSSY B1, `(.L_x_44) ;  /* 0x0000007000017945 */ /* 0x000fe40003800000 */
[----:B------:R-:W-:-:S04]  /*2c40*/  FMUL R5, R5, R90 ;  /* 0x0000005a05057220 */ /* 0x000fc80000400000 */
[----:B------:R-:W-:-:S05]  /*2c50*/  FFMA R5, R30, R23, R5 ;  /* 0x000000171e057223 */ /* 0x000fca0000000005 */
[----:B------:R-:W-:-:S05]  /*2c60*/  F2FP.BF16.F32.PACK_AB R5, RZ, R5 ;  /* 0x00000005ff05723e */ /* 0x000fca00000010ff */
[----:B------:R0:W-:Y:S01]  /*2c70*/  @P1 STG.E.U16 desc[UR36][R12.64+0x10], R5 ;  /* 0x000010050c001986 */ /* 0x0001e2000c101524 */
[----:B------:R-:W-:Y:S05]  /*2c80*/  @!P0 BRA `(.L_x_45) ;  /* 0x0000000000048947 */ /* 0x000fea0003800000 */
[----:B------:R0:W5:Y:S02]  /*2c90*/  LDG.E.LTC128B.U16 R24, desc[UR36][R8.64+0x12] ;  /* 0x0000122408187981 */ /* 0x000164000c1e1520 */
.L_x_45:
[----:B------:R-:W-:Y:S05]  /*2ca0*/  BSYNC B1 ;  /* 0x0000000000017941 */ /* 0x000fea0003800000 */
.L_x_44:
        /* <DEDUP_REMOVED lines=10> */
.L_x_47:
[----:B------:R-:W-:Y:S05]  /*2d50*/  BSYNC B1 ;  /* 0x0000000000017941 */ /* 0x000fea0003800000 */
.L_x_46:
        /* <DEDUP_REMOVED lines=10> */
.L_x_49:
[----:B------:R-:W-:Y:S05]  /*2e00*/  BSYNC B1 ;  /* 0x0000000000017941 */ /* 0x000fea0003800000 */
.L_x_48:
[----:B0----5:R-:W-:Y:S01]  /*2e10*/  IMAD.U32 R5, R24, 0x10000, RZ ;  /* 0x0001000018057824 */ /* 0x021fe200078e00ff */
        /* <DEDUP_REMOVED lines=8> */
.L_x_51:
[----:B------:R-:W-:Y:S05]  /*2ea0*/  BSYNC B1 ;  /* 0x0000000000017941 */ /* 0x000fea0003800000 */
.L_x_50:
        /* <DEDUP_REMOVED lines=9> */
.L_x_53:
[----:B------:R-:W-:Y:S05]  /*2f40*/  BSYNC B1 ;  /* 0x0000000000017941 */ /* 0x000fea0003800000 */
.L_x_52:
        /* <DEDUP_REMOVED lines=10> */
.L_x_55:
[----:B------:R-:W-:Y:S05]  /*2ff0*/  BSYNC B1 ;  /* 0x0000000000017941 */ /* 0x000fea0003800000 */
.L_x_54:
        /* <DEDUP_REMOVED lines=10> */
.L_x_57:
[----:B------:R-:W-:Y:S05]  /*30a0*/  BSYNC B1 ;  /* 0x0000000000017941 */ /* 0x000fea0003800000 */
.L_x_56:
        /* <DEDUP_REMOVED lines=9> */
.L_x_59:
[----:B------:R-:W-:Y:S05]  /*3140*/  BSYNC B1 ;  /* 0x0000000000017941 */ /* 0x000fea0003800000 */
.L_x_58:
        /* <DEDUP_REMOVED lines=9> */
.L_x_61:
[----:B------:R-:W-:Y:S05]  /*31e0*/  BSYNC B1 ;  /* 0x0000000000017941 */ /* 0x000fea0003800000 */
.L_x_60:
        /* <DEDUP_REMOVED lines=10> */
.L_x_63:
[----:B------:R-:W-:Y:S05]  /*3290*/  BSYNC B1 ;  /* 0x0000000000017941 */ /* 0x000fea0003800000 */
.L_x_62:
        /* <DEDUP_REMOVED lines=10> */
.L_x_65:
[----:B------:R-:W-:Y:S05]  /*3340*/  BSYNC B1 ;  /* 0x0000000000017941 */ /* 0x000fea0003800000 */
.L_x_64:
        /* <DEDUP_REMOVED lines=9> */
.L_x_67:
[----:B------:R-:W-:Y:S05]  /*33e0*/  BSYNC B1 ;  /* 0x0000000000017941 */ /* 0x000fea0003800000 */
.L_x_66:
        /* <DEDUP_REMOVED lines=9> */
.L_x_69:
[----:B------:R-:W-:Y:S05]  /*3480*/  BSYNC B1 ;  /* 0x0000000000017941 */ /* 0x000fea0003800000 */
.L_x_68:
        /* <DEDUP_REMOVED lines=10> */
.L_x_71:
[----:B------:R-:W-:Y:S05]  /*3530*/  BSYNC B1 ;  /* 0x0000000000017941 */ /* 0x000fea0003800000 */
.L_x_70:
        /* <DEDUP_REMOVED lines=10> */
.L_x_73:
[----:B------:R-:W-:Y:S05]  /*35e0*/  BSYNC B1 ;  /* 0x0000000000017941 */ /* 0x000fea0003800000 */
.L_x_72:
        /* <DEDUP_REMOVED lines=9> */
.L_x_75:
[----:B------:R-:W-:Y:S05]  /*3680*/  BSYNC B1 ;  /* 0x0000000000017941 */ /* 0x000fea0003800000 */
.L_x_74:
        /* <DEDUP_REMOVED lines=9> */
.L_x_77:
[----:B------:R-:W-:Y:S05]  /*3720*/  BSYNC B1 ;  /* 0x0000000000017941 */ /* 0x000fea0003800000 */
.L_x_76:
        /* <DEDUP_REMOVED lines=10> */
.L_x_79:
[----:B------:R-:W-:Y:S05]  /*37d0*/  BSYNC B1 ;  /* 0x0000000000017941 */ /* 0x000fea0003800000 */
.L_x_78:
        /* <DEDUP_REMOVED lines=10> */
.L_x_81:
[----:B------:R-:W-:Y:S05]  /*3880*/  BSYNC B1 ;  /* 0x0000000000017941 */ /* 0x000fea0003800000 */
.L_x_80:
        /* <DEDUP_REMOVED lines=9> */
.L_x_83:
[----:B------:R-:W-:Y:S05]  /*3920*/  BSYNC B1 ;  /* 0x0000000000017941 */ /* 0x000fea0003800000 */
.L_x_82:
        /* <DEDUP_REMOVED lines=9> */
.L_x_85:
[----:B------:R-:W-:Y:S05]  /*39c0*/  BSYNC B1 ;  /* 0x0000000000017941 */ /* 0x000fea0003800000 */
.L_x_84:
        /* <DEDUP_REMOVED lines=10> */
.L_x_87:
[----:B------:R-:W-:Y:S05]  /*3a70*/  BSYNC B1 ;  /* 0x0000000000017941 */ /* 0x000fea0003800000 */
.L_x_86:
        /* <DEDUP_REMOVED lines=10> */
.L_x_89:
[----:B------:R-:W-:Y:S05]  /*3b20*/  BSYNC B1 ;  /* 0x0000000000017941 */ /* 0x000fea0003800000 */
.L_x_88:
        /* <DEDUP_REMOVED lines=9> */
.L_x_91:
[----:B------:R-:W-:Y:S05]  /*3bc0*/  BSYNC B1 ;  /* 0x0000000000017941 */ /* 0x000fea0003800000 */
.L_x_90:
        /* <DEDUP_REMOVED lines=9> */
.L_x_93:
[----:B------:R-:W-:Y:S05]  /*3c60*/  BSYNC B1 ;  /* 0x0000000000017941 */ /* 0x000fea0003800000 */
.L_x_92:
        /* <DEDUP_REMOVED lines=10> */
.L_x_95:
[----:B------:R-:W-:Y:S05]  /*3d10*/  BSYNC B1 ;  /* 0x0000000000017941 */ /* 0x000fea0003800000 */
.L_x_94:
        /* <DEDUP_REMOVED lines=10> */
.L_x_97:
[----:B------:R-:W-:Y:S05]  /*3dc0*/  BSYNC B1 ;  /* 0x0000000000017941 */ /* 0x000fea0003800000 */
.L_x_96:
        /* <DEDUP_REMOVED lines=9> */
.L_x_99:
[----:B------:R-:W-:Y:S05]  /*3e60*/  BSYNC B1 ;  /* 0x0000000000017941 */ /* 0x000fea0003800000 */
.L_x_98:
        /* <DEDUP_REMOVED lines=9> */
.L_x_101:
[----:B------:R-:W-:Y:S05]  /*3f00*/  BSYNC B1 ;  /* 0x0000000000017941 */ /* 0x000fea0003800000 */
.L_x_100:
        /* <DEDUP_REMOVED lines=10> */
.L_x_103:
[----:B------:R-:W-:Y:S05]  /*3fb0*/  BSYNC B1 ;  /* 0x0000000000017941 */ /* 0x000fea0003800000 */
.L_x_102:
        /* <DEDUP_REMOVED lines=10> */
.L_x_105:
[----:B------:R-:W-:Y:S05]  /*4060*/  BSYNC B1 ;  /* 0x0000000000017941 */ /* 0x000fea0003800000 */
.L_x_104:
        /* <DEDUP_REMOVED lines=9> */
.L_x_107:
[----:B------:R-:W-:Y:S05]  /*4100*/  BSYNC B1 ;  /* 0x0000000000017941 */ /* 0x000fea0003800000 */
.L_x_106:
        /* <DEDUP_REMOVED lines=9> */
.L_x_109:
[----:B------:R-:W-:Y:S05]  /*41a0*/  BSYNC B1 ;  /* 0x0000000000017941 */ /* 0x000fea0003800000 */
.L_x_108:
        /* <DEDUP_REMOVED lines=10> */
.L_x_111:
[----:B------:R-:W-:Y:S05]  /*4250*/  BSYNC B1 ;  /* 0x0000000000017941 */ /* 0x000fea0003800000 */
.L_x_110:
        /* <DEDUP_REMOVED lines=10> */
.L_x_113:
[----:B------:R-:W-:Y:S05]  /*4300*/  BSYNC B1 ;  /* 0x0000000000017941 */ /* 0x000fea0003800000 */
.L_x_112:
        /* <DEDUP_REMOVED lines=9> */
.L_x_115:
[----:B------:R-:W-:Y:S05]  /*43a0*/  BSYNC B1 ;  /* 0x0000000000017941 */ /* 0x000fea0003800000 */
.L_x_114:
        /* <DEDUP_REMOVED lines=9> */
.L_x_117:
[----:B------:R-:W-:Y:S05]  /*4440*/  BSYNC B1 ;  /* 0x0000000000017941 */ /* 0x000fea0003800000 */
.L_x_116:
        /* <DEDUP_REMOVED lines=10> */
.L_x_119:
[----:B------:R-:W-:Y:S05]  /*44f0*/  BSYNC B1 ;  /* 0x0000000000017941 */ /* 0x000fea0003800000 */
.L_x_118:
        /* <DEDUP_REMOVED lines=10> */
.L_x_121:
[----:B------:R-:W-:Y:S05]  /*45a0*/  BSYNC B1 ;  /* 0x0000000000017941 */ /* 0x000fea0003800000 */
.L_x_120:
        /* <DEDUP_REMOVED lines=9> */
.L_x_123:
[----:B------:R-:W-:Y:S05]  /*4640*/  BSYNC B1 ;  /* 0x0000000000017941 */ /* 0x000fea0003800000 */
.L_x_122:
        /* <DEDUP_REMOVED lines=9> */
.L_x_125:
[----:B------:R-:W-:Y:S05]  /*46e0*/  BSYNC B1 ;  /* 0x0000000000017941 */ /* 0x000fea0003800000 */
.L_x_124:
        /* <DEDUP_REMOVED lines=10> */
.L_x_127:
[----:B------:R-:W-:Y:S05]  /*4790*/  BSYNC B1 ;  /* 0x0000000000017941 */ /* 0x000fea0003800000 */
.L_x_126:
        /* <DEDUP_REMOVED lines=10> */
.L_x_129:
[----:B------:R-:W-:Y:S05]  /*4840*/  BSYNC B1 ;  /* 0x0000000000017941 */ /* 0x000fea0003800000 */
.L_x_128:
        /* <DEDUP_REMOVED lines=9> */
.L_x_131:
[----:B------:R-:W-:Y:S05]  /*48e0*/  BSYNC B1 ;  /* 0x0000000000017941 */ /* 0x000fea0003800000 */
.L_x_130:
        /* <DEDUP_REMOVED lines=9> */
.L_x_133:
[----:B------:R-:W-:Y:S05]  /*4980*/  BSYNC B1 ;  /* 0x0000000000017941 */ /* 0x000fea0003800000 */
.L_x_132:
        /* <DEDUP_REMOVED lines=10> */
.L_x_135:
[----:B------:R-:W-:Y:S05]  /*4a30*/  BSYNC B1 ;  /* 0x0000000000017941 */ /* 0x000fea0003800000 */
.L_x_134:
        /* <DEDUP_REMOVED lines=10> */
.L_x_137:
[----:B------:R-:W-:Y:S05]  /*4ae0*/  BSYNC B1 ;  /* 0x0000000000017941 */ /* 0x000fea0003800000 */
.L_x_136:
        /* <DEDUP_REMOVED lines=9> */
.L_x_139:
[----:B------:R-:W-:Y:S05]  /*4b80*/  BSYNC B1 ;  /* 0x0000000000017941 */ /* 0x000fea0003800000 */
.L_x_138:
        /* <DEDUP_REMOVED lines=9> */
.L_x_141:
[----:B------:R-:W-:Y:S05]  /*4c20*/  BSYNC B1 ;  /* 0x0000000000017941 */ /* 0x000fea0003800000 */
.L_x_140:
        /* <DEDUP_REMOVED lines=10> */
.L_x_143:
[----:B------:R-:W-:Y:S05]  /*4cd0*/  BSYNC B1 ;  /* 0x0000000000017941 */ /* 0x000fea0003800000 */
.L_x_142:
        /* <DEDUP_REMOVED lines=10> */
.L_x_145:
[----:B------:R-:W-:Y:S05]  /*4d80*/  BSYNC B1 ;  /* 0x0000000000017941 */ /* 0x000fea0003800000 */
.L_x_144:
        /* <DEDUP_REMOVED lines=9> */
.L_x_147:
[----:B------:R-:W-:Y:S05]  /*4e20*/  BSYNC B1 ;  /* 0x0000000000017941 */ /* 0x000fea0003800000 */
.L_x_146:
        /* <DEDUP_REMOVED lines=9> */
.L_x_149:
[----:B------:R-:W-:Y:S05]  /*4ec0*/  BSYNC B1 ;  /* 0x0000000000017941 */ /* 0x000fea0003800000 */
.L_x_148:
        /* <DEDUP_REMOVED lines=10> */
.L_x_151:
[----:B------:R-:W-:Y:S05]  /*4f70*/  BSYNC B1 ;  /* 0x0000000000017941 */ /* 0x000fea0003800000 */
.L_x_150:
[----:B-----5:R-:W-:Y:S01]  /*4f80*/  IMAD.U32 R5, R24, 0x10000, RZ ;  /* 0x0001000018057824 */ /* 0x020fe200078e00ff */
[----:B------:R-:W-:Y:S01]  /*4f90*/  ISETP.GT.AND P0, PT, R4, 0x79, PT ;  /* 0x000000790400780c */ /* 0x000fe20003f04270 */
[----:B------:R-:W-:Y:S01]  /*4fa0*/  @P2 IMAD.MOV.U32 R4, RZ, RZ, R10 ;  /* 0x000000ffff042224 */ /* 0x000fe200078e000a */
[----:B------:R-:W-:Y:S01]  /*4fb0*/  BSSY B1, `(.L_x_152) ;  /* 0x000000a000017945 */ /* 0x000fe20003800000 */
[----:B------:R-:W-:Y:S01]  /*4fc0*/  FMUL R5, R5, R90 ;  /* 0x0000005a05057220 */ /* 0x000fe20000400000 */
[----:B------:R-:W-:-:S03]  /*4fd0*/  ISETP.GT.AND P3, PT, R3, RZ, P0 ;  /* 0x000000ff0300720c */ /* 0x000fc60000764270 */
[----:B------:R-:W-:-:S05]  /*4fe0*/  FFMA R5, R84, R23, R5 ;  /* 0x0000001754057223 */ /* 0x000fca0000000005 */
[----:B------:R-:W-:-:S04]  /*4ff0*/  F2FP.BF16.F32.PACK_AB R5, RZ, R5 ;  /* 0x00000005ff05723e */ /* 0x000fc800000010ff */
[----:B0-----:R-:W-:Y:S01]  /*5000*/  PRMT R14, R5, 0x7610, R14 ;  /* 0x00007610050e7816 */ /* 0x001fe2000000000e */
[----:B------:R-:W-:-:S05]  /*5010*/  @P2 IMAD.MOV.U32 R5, RZ, RZ, R11 ;  /* 0x000000ffff052224 */ /* 0x000fca00078e000b */
[----:B------:R0:W-:Y:S01]  /*5020*/  @P2 STG.E.U16 desc[UR36][R4.64+0xf0], R14 ;  /* 0x0000f00e04002986 */ /* 0x0001e2000c101524 */
[----:B------:R-:W-:Y:S05]  /*5030*/  @!P3 BRA `(.L_x_153) ;  /* 0x000000000004b947 */ /* 0x000fea0003800000 */
[----:B------:R0:W5:Y:S02]  /*5040*/  LDG.E.LTC128B.U16 R24, desc[UR36][R6.64+0xf2] ;  /* 0x0000f22406187981 */ /* 0x000164000c1e1520 */
.L_x_153:
[----:B------:R-:W-:Y:S05]  /*5050*/  BSYNC B1 ;  /* 0x0000000000017941 */ /* 0x000fea0003800000 */
.L_x_152:
        /* <DEDUP_REMOVED lines=9> */
.L_x_155:
[----:B------:R-:W-:Y:S05]  /*50f0*/  BSYNC B1 ;  /* 0x0000000000017941 */ /* 0x000fea0003800000 */
.L_x_154:
[----:B-----5:R-:W-:Y:S01]  /*5100*/  IMAD.U32 R5, R24, 0x10000, RZ ;  /* 0x0001000018057824 */ /* 0x020fe200078e00ff */
[----:B------:R-:W-:Y:S01]  /*5110*/  ISETP.GT.AND P0, PT, R3, 0x8, P0 ;  /* 0x000000080300780c */ /* 0x000fe20000704270 */
[----:B0-----:R-:W-:Y:S01]  /*5120*/  @P1 IMAD.MOV.U32 R4, RZ, RZ, R12 ;  /* 0x000000ffff041224 */ /* 0x001fe200078e000c */
[----:B------:R-:W-:Y:S01]  /*5130*/  BSSY B1, `(.L_x_156) ;  /* 0x0000009000017945 */ /* 0x000fe20003800000 */
[----:B------:R-:W-:-:S04]  /*5140*/  FMUL R5, R5, R90 ;  /* 0x0000005a05057220 */ /* 0x000fc80000400000 */
[----:B------:R-:W-:-:S05]  /*5150*/  FFMA R5, R86, R23, R5 ;  /* 0x0000001756057223 */ /* 0x000fca0000000005 */
[----:B------:R-:W-:-:S04]  /*5160*/  F2FP.BF16.F32.PACK_AB R5, RZ, R5 ;  /* 0x00000005ff05723e */ /* 0x000fc800000010ff */
[----:B-1-3--:R-:W-:Y:S01]  /*5170*/  PRMT R6, R5, 0x7610, R6 ;  /* 0x0000761005067816 */ /* 0x00afe20000000006 */
[----:B------:R-:W-:-:S05]  /*5180*/  @P1 IMAD.MOV.U32 R5, RZ, RZ, R13 ;  /* 0x000000ffff051224 */ /* 0x000fca00078e000d */
[----:B------:R0:W-:Y:S01]  /*5190*/  @P1 STG.E.U16 desc[UR36][R4.64+0xf0], R6 ;  /* 0x0000f00604001986 */ /* 0x0001e2000c101524 */
[----:B------:R-:W-:Y:S05]  /*51a0*/  @!P0 BRA `(.L_x_157) ;  /* 0x0000000000048947 */ /* 0x000fea0003800000 */
[----:B------:R1:W5:Y:S02]  /*51b0*/  LDG.E.LTC128B.U16 R24, desc[UR36][R8.64+0xf2] ;  /* 0x0000f22408187981 */ /* 0x000364000c1e1520 */
.L_x_157:
[----:B------:R-:W-:Y:S05]  /*51c0*/  BSYNC B1 ;  /* 0x0000000000017941 */ /* 0x000fea0003800000 */
.L_x_156:
[----:B------:R-:W-:Y:S05]  /*51d0*/  @!P0 BRA `(.L_x_158) ;  /* 0x0000001000e88947 */ /* 0x000fea0003800000 */
[----:B-----5:R-:W-:-:S04]  /*51e0*/  IMAD.U32 R3, R24, 0x10000, RZ ;  /* 0x0001000018037824 */ /* 0x020fc800078e00ff */
[----:B0-----:R-:W-:-:S04]  /*51f0*/  FMUL R4, R3, R90 ;  /* 0x0000005a03047220 */ /* 0x001fc80000400000 */
[----:B------:R-:W-:-:S05]  /*5200*/  FFMA R4, R87, R23, R4 ;  /* 0x0000001757047223 */ /* 0x000fca0000000004 */
[----:B------:R-:W-:-:S05]  /*5210*/  F2FP.BF16.F32.PACK_AB R4, RZ, R4 ;  /* 0x00000004ff04723e */ /* 0x000fca00000010ff */
[----:B------:R3:W-:Y:S01]  /*5220*/  STG.E.U16 desc[UR36][R12.64+0xf2], R4 ;  /* 0x0000f2040c007986 */ /* 0x0007e2000c101524 */
[----:B------:R-:W-:Y:S05]  /*5230*/  BRA `(.L_x_158) ;  /* 0x0000001000d07947 */ /* 0x000fea0003800000 */
.L_x_33:
[----:B------:R-:W-:Y:S01]  /*5240*/  ISETP.GT.AND P3, PT, R4, 0x1, PT ;  /* 0x000000010400780c */ /* 0x000fe20003f64270 */
[----:B------:R-:W-:Y:S01]  /*5250*/  ULDC.64 UR4, c[0x0][0x5c0] ;  /* 0x0001700000047ab9 */ /* 0x000fe20000000a00 */
[-C--:B------:R-:W-:Y:S01]  /*5260*/  FMUL R24, R24, R23.reuse ;  /* 0x0000001718187220 */ /* 0x080fe20000400000 */
[----:B------:R-:W-:Y:S01]  /*5270*/  LEA R6, P4, R106, UR4, 0x1 ;  /* 0x000000046a067c11 */ /* 0x000fe2000f8808ff */
[-C--:B------:R-:W-:Y:S01]  /*5280*/  FMUL R25, R25, R23.reuse ;  /* 0x0000001719197220 */ /* 0x080fe20000400000 */
[----:B------:R-:W-:Y:S01]  /*5290*/  ISETP.GT.AND P0, PT, R3, RZ, P3 ;  /* 0x000000ff0300720c */ /* 0x000fe20001f04270 */
[-C--:B------:R-:W-:Y:S01]  /*52a0*/  FMUL R26, R26, R23.reuse ;  /* 0x000000171a1a7220 */ /* 0x080fe20000400000 */
[----:B------:R-:W-:Y:S01]  /*52b0*/  F2FP.BF16.F32.PACK_AB R24, RZ, R24 ;  /* 0x00000018ff18723e */ /* 0x000fe200000010ff */
[-C--:B------:R-:W-:Y:S01]  /*52c0*/  FMUL R27, R27, R23.reuse ;  /* 0x000000171b1b7220 */ /* 0x080fe20000400000 */
[----:B------:R-:W-:Y:S01]  /*52d0*/  LEA.HI.X R7, R106, UR5, R103, 0x1, P4 ;  /* 0x000000056a077c11 */ /* 0x000fe2000a0f0c67 */
[----:B------:R-:W-:Y:S01]  /*52e0*/  FMUL R28, R28, R23 ;  /* 0x000000171c1c7220 */ /* 0x000fe20000400000 */
[----:B------:R-:W-:Y:S01]  /*52f0*/  F2FP.BF16.F32.PACK_AB R25, RZ, R25 ;  /* 0x00000019ff19723e */ /* 0x000fe200000010ff */
[-C--:B------:R-:W-:Y:S01]  /*5300*/  FMUL R29, R29, R23.reuse ;  /* 0x000000171d1d7220 */ /* 0x080fe20000400000 */
[----:B------:R-:W-:Y:S01]  /*5310*/  ISETP.GT.AND P2, PT, R3, 0x8, P2 ;  /* 0x000000080300780c */ /* 0x000fe20001744270 */
[----:B------:R-:W-:Y:S01]  /*5320*/  @P1 STG.E.U16 desc[UR36][R6.64], R24 ;  /* 0x0000001806001986 */ /* 0x000fe2000c101524 */
[----:B------:R-:W-:Y:S01]  /*5330*/  ISETP.GT.AND P1, PT, R4, 0x8, PT ;  /* 0x000000080400780c */ /* 0x000fe20003f24270 */
[-C--:B------:R-:W-:Y:S01]  /*5340*/  FMUL R30, R30, R23.reuse ;  /* 0x000000171e1e7220 */ /* 0x080fe20000400000 */
[C---:B------:R-:W-:Y:S01]  /*5350*/  SHF.L.U64.HI R5, R91.reuse, 0x1, R92 ;  /* 0x000000015b057819 */ /* 0x040fe2000001025c */
[----:B------:R-:W-:Y:S01]  /*5360*/  @P0 STG.E.U16 desc[UR36][R6.64+0x2], R25 ;  /* 0x0000021906000986 */ /* 0x000fe2000c101524 */
[----:B------:R-:W-:Y:S01]  /*5370*/  LEA R8, P5, R91, R6, 0x1 ;  /* 0x000000065b087211 */ /* 0x000fe200078a08ff */
[-C--:B------:R-:W-:Y:S01]  /*5380*/  FMUL R31, R31, R23.reuse ;  /* 0x000000171f1f7220 */ /* 0x080fe20000400000 */
[----:B------:R-:W-:Y:S01]  /*5390*/  ISETP.GT.AND P3, PT, R3, 0x8, P3 ;  /* 0x000000080300780c */ /* 0x000fe20001f64270 */
[-C--:B------:R-:W-:Y:S01]  /*53a0*/  FMUL R32, R32, R23.reuse ;  /* 0x0000001720207220 */ /* 0x080fe20000400000 */
[----:B------:R-:W-:Y:S01]  /*53b0*/  ISETP.GT.AND P0, PT, R4, 0x9, PT ;  /* 0x000000090400780c */ /* 0x000fe20003f04270 */
[----:B------:R-:W-:Y:S01]  /*53c0*/  IMAD.X R9, R5, 0x1, R7, P5 ;  /* 0x0000000105097824 */ /* 0x000fe200028e0607 */
[----:B------:R-:W-:Y:S01]  /*53d0*/  ISETP.GT.AND P4, PT, R3, RZ, P1 ;  /* 0x000000ff0300720c */ /* 0x000fe20000f84270 */
[-C--:B------:R-:W-:Y:S01]  /*53e0*/  FMUL R33, R33, R23.reuse ;  /* 0x0000001721217220 */ /* 0x080fe20000400000 */
[----:B------:R-:W-:Y:S01]  /*53f0*/  F2FP.BF16.F32.PACK_AB R26, RZ, R26 ;  /* 0x0000001aff1a723e */ /* 0x000fe200000010ff */
[-C--:B------:R-:W-:Y:S01]  /*5400*/  FMUL R34, R34, R23.reuse ;  /* 0x0000001722227220 */ /* 0x080fe20000400000 */
[----:B------:R-:W-:Y:S01]  /*5410*/  ISETP.GT.AND P5, PT, R3, RZ, P0 ;  /* 0x000000ff0300720c */ /* 0x000fe200007a4270 */
[----:B------:R-:W-:Y:S01]  /*5420*/  FMUL R35, R35, R23 ;  /* 0x0000001723237220 */ /* 0x000fe20000400000 */
[----:B------:R-:W-:Y:S01]  /*5430*/  F2FP.BF16.F32.PACK_AB R27, RZ, R27 ;  /* 0x0000001bff1b723e */ /* 0x000fe200000010ff */
[----:B------:R-:W-:Y:S01]  /*5440*/  @P2 STG.E.U16 desc[UR36][R8.64], R26 ;  /* 0x0000001a08002986 */ /* 0x000fe2000c101524 */
[----:B------:R-:W-:Y:S01]  /*5450*/  F2FP.BF16.F32.PACK_AB R28, RZ, R28 ;  /* 0x0000001cff1c723e */ /* 0x000fe200000010ff */
[-C--:B------:R-:W-:Y:S01]  /*5460*/  FMUL R36, R36, R23.reuse ;  /* 0x0000001724247220 */ /* 0x080fe20000400000 */
[----:B------:R-:W-:Y:S01]  /*5470*/  ISETP.GT.AND P2, PT, R3, 0x8, P1 ;  /* 0x000000080300780c */ /* 0x000fe20000f44270 */
[----:B------:R-:W-:Y:S01]  /*5480*/  @P3 STG.E.U16 desc[UR36][R8.64+0x2], R27 ;  /* 0x0000021b08003986 */ /* 0x000fe2000c101524 */
[----:B------:R-:W-:Y:S01]  /*5490*/  ISETP.GT.AND P1, PT, R4, 0x10, PT ;  /* 0x000000100400780c */ /* 0x000fe20003f24270 */
[----:B------:R-:W-:Y:S01]  /*54a0*/  FMUL R37, R37, R23 ;  /* 0x0000001725257220 */ /* 0x000fe20000400000 */
[----:B------:R-:W-:Y:S01]  /*54b0*/  F2FP.BF16.F32.PACK_AB R29, RZ, R29 ;  /* 0x0000001dff1d723e */ /* 0x000fe200000010ff */
[----:B------:R-:W-:Y:S01]  /*54c0*/  @P4 STG.E.U16 desc[UR36][R6.64+0x10], R28 ;  /* 0x0000101c06004986 */ /* 0x000fe2000c101524 */
[C---:B------:R-:W-:Y:S01]  /*54d0*/  ISETP.GT.AND P3, PT, R3.reuse, 0x8, P0 ;  /* 0x000000080300780c */ /* 0x040fe20000764270 */
[-C--:B------:R-:W-:Y:S01]  /*54e0*/  FMUL R38, R38, R23.reuse ;  /* 0x0000001726267220 */ /* 0x080fe20000400000 */
[----:B------:R-:W-:Y:S01]  /*54f0*/  ISETP.GT.AND P0, PT, R4, 0x11, PT ;  /* 0x000000110400780c */ /* 0x000fe20003f04270 */
[----:B------:R-:W-:Y:S01]  /*5500*/  @P5 STG.E.U16 desc[UR36][R6.64+0x12], R29 ;  /* 0x0000121d06005986 */ /* 0x000fe2000c101524 */
        /* <DEDUP_REMOVED lines=161> */
[----:B------:R-:W-:Y:S01]  /*5f20*/  FMUL R87, R87, R23 ;  /* 0x0000001757577220 */ /* 0x000fe20000400000 */
[----:B------:R-:W-:-:S02]  /*5f30*/  F2FP.BF16.F32.PACK_AB R62, RZ, R62 ;  /* 0x0000003eff3e723e */ /* 0x000fc400000010ff */
[C---:B------:R-:W-:Y:S02]  /*5f40*/  ISETP.GT.AND P5, PT, R3.reuse, RZ, P0 ;  /* 0x000000ff0300720c */ /* 0x040fe400007a4270 */
[----:B------:R-:W-:Y:S01]  /*5f50*/  F2FP.BF16.F32.PACK_AB R63, RZ, R63 ;  /* 0x0000003fff3f723e */ /* 0x000fe200000010ff */
[----:B------:R-:W-:Y:S01]  /*5f60*/  @P2 STG.E.U16 desc[UR36][R8.64+0x90], R62 ;  /* 0x0000903e08002986 */ /* 0x000fe2000c101524 */
[----:B------:R-:W-:Y:S02]  /*5f70*/  F2FP.BF16.F32.PACK_AB R64, RZ, R64 ;  /* 0x00000040ff40723e */ /* 0x000fe400000010ff */
[C---:B------:R-:W-:Y:S01]  /*5f80*/  ISETP.GT.AND P2, PT, R3.reuse, 0x8, P1 ;  /* 0x000000080300780c */ /* 0x040fe20000f44270 */
[----:B------:R-:W-:Y:S01]  /*5f90*/  @P3 STG.E.U16 desc[UR36][R8.64+0x92], R63 ;  /* 0x0000923f08003986 */ /* 0x000fe2000c101524 */
[----:B------:R-:W-:Y:S02]  /*5fa0*/  ISETP.GT.AND P1, PT, R4, 0x58, PT ;  /* 0x000000580400780c */ /* 0x000fe40003f24270 */
[----:B------:R-:W-:Y:S01]  /*5fb0*/  F2FP.BF16.F32.PACK_AB R65, RZ, R65 ;  /* 0x00000041ff41723e */ /* 0x000fe200000010ff */
[----:B------:R-:W-:Y:S01]  /*5fc0*/  @P4 STG.E.U16 desc[UR36][R6.64+0xa0], R64 ;  /* 0x0000a04006004986 */ /* 0x000fe2000c101524 */
[----:B------:R-:W-:-:S02]  /*5fd0*/  ISETP.GT.AND P3, PT, R3, 0x8, P0 ;  /* 0x000000080300780c */ /* 0x000fc40000764270 */
[----:B------:R-:W-:Y:S01]  /*5fe0*/  ISETP.GT.AND P0, PT, R4, 0x59, PT ;  /* 0x000000590400780c */ /* 0x000fe20003f04270 */
[----:B------:R-:W-:Y:S01]  /*5ff0*/  @P5 STG.E.U16 desc[UR36][R6.64+0xa2], R65 ;  /* 0x0000a24106005986 */ /* 0x000fe2000c101524 */
[C---:B------:R-:W-:Y:S02]  /*6000*/  ISETP.GT.AND P4, PT, R3.reuse, RZ, P1 ;  /* 0x000000ff0300720c */ /* 0x040fe40000f84270 */
[----:B------:R-:W-:Y:S02]  /*6010*/  F2FP.BF16.F32.PACK_AB R66, RZ, R66 ;  /* 0x00000042ff42723e */ /* 0x000fe400000010ff */
[----:B------:R-:W-:Y:S02]  /*6020*/  ISETP.GT.AND P5, PT, R3, RZ, P0 ;  /* 0x000000ff0300720c */ /* 0x000fe400007a4270 */
[----:B------:R-:W-:Y:S01]  /*6030*/  F2FP.BF16.F32.PACK_AB R67, RZ, R67 ;  /* 0x00000043ff43723e */ /* 0x000fe200000010ff */
[----:B------:R-:W-:Y:S01]  /*6040*/  @P2 STG.E.U16 desc[UR36][R8.64+0xa0], R66 ;  /* 0x0000a04208002986 */ /* 0x000fe2000c101524 */
[----:B------:R-:W-:-:S02]  /*6050*/  F2FP.BF16.F32.PACK_AB R68, RZ, R68 ;  /* 0x00000044ff44723e */ /* 0x000fc400000010ff */
[C---:B------:R-:W-:Y:S01]  /*6060*/  ISETP.GT.AND P2, PT, R3.reuse, 0x8, P1 ;  /* 0x000000080300780c */ /* 0x040fe20000f44270 */
[----:B------:R-:W-:Y:S01]  /*6070*/  @P3 STG.E.U16 desc[UR36][R8.64+0xa2], R67 ;  /* 0x0000a24308003986 */ /* 0x000fe2000c101524 */
[C---:B------:R-:W-:Y:S02]  /*6080*/  ISETP.GT.AND P1, PT, R4.reuse, 0x60, PT ;  /* 0x000000600400780c */ /* 0x040fe40003f24270 */
[----:B------:R-:W-:Y:S01]  /*6090*/  F2FP.BF16.F32.PACK_AB R69, RZ, R69 ;  /* 0x00000045ff45723e */ /* 0x000fe200000010ff */
[----:B------:R-:W-:Y:S01]  /*60a0*/  @P4 STG.E.U16 desc[UR36][R6.64+0xb0], R68 ;  /* 0x0000b04406004986 */ /* 0x000fe2000c101524 */
[C---:B------:R-:W-:Y:S02]  /*60b0*/  ISETP.GT.AND P3, PT, R3.reuse, 0x8, P0 ;  /* 0x000000080300780c */ /* 0x040fe40000764270 */
[----:B------:R-:W-:Y:S01]  /*60c0*/  ISETP.GT.AND P0, PT, R4, 0x61, PT ;  /* 0x000000610400780c */ /* 0x000fe20003f04270 */
[----:B------:R-:W-:Y:S01]  /*60d0*/  @P5 STG.E.U16 desc[UR36][R6.64+0xb2], R69 ;  /* 0x0000b24506005986 */ /* 0x000fe2000c101524 */
[----:B------:R-:W-:-:S02]  /*60e0*/  ISETP.GT.AND P4, PT, R3, RZ, P1 ;  /* 0x000000ff0300720c */ /* 0x000fc40000f84270 */
[C---:B------:R-:W-:Y:S02]  /*60f0*/  ISETP.GT.AND P5, PT, R3.reuse, RZ, P0 ;  /* 0x000000ff0300720c */ /* 0x040fe400007a4270 */
[----:B------:R-:W-:Y:S02]  /*6100*/  F2FP.BF16.F32.PACK_AB R70, RZ, R70 ;  /* 0x00000046ff46723e */ /* 0x000fe400000010ff */
[----:B------:R-:W-:Y:S02]  /*6110*/  F2FP.BF16.F32.PACK_AB R71, RZ, R71 ;  /* 0x00000047ff47723e */ /* 0x000fe400000010ff */
[----:B------:R-:W-:Y:S01]  /*6120*/  F2FP.BF16.F32.PACK_AB R72, RZ, R72 ;  /* 0x00000048ff48723e */ /* 0x000fe200000010ff */
[----:B------:R-:W-:Y:S01]  /*6130*/  @P2 STG.E.U16 desc[UR36][R8.64+0xb0], R70 ;  /* 0x0000b04608002986 */ /* 0x000fe2000c101524 */
[----:B------:R-:W-:Y:S02]  /*6140*/  F2FP.BF16.F32.PACK_AB R73, RZ, R73 ;  /* 0x00000049ff49723e */ /* 0x000fe400000010ff */
[C---:B------:R-:W-:Y:S01]  /*6150*/  ISETP.GT.AND P1, PT, R3.reuse, 0x8, P1 ;  /* 0x000000080300780c */ /* 0x040fe20000f24270 */
[----:B------:R-:W-:Y:S01]  /*6160*/  @P3 STG.E.U16 desc[UR36][R8.64+0xb2], R71 ;  /* 0x0000b24708003986 */ /* 0x000fe2000c101524 */
[----:B------:R-:W-:-:S02]  /*6170*/  ISETP.GT.AND P2, PT, R3, 0x8, P0 ;  /* 0x000000080300780c */ /* 0x000fc40000744270 */
[C---:B------:R-:W-:Y:S01]  /*6180*/  ISETP.GT.AND P0, PT, R4.reuse, 0x69, PT ;  /* 0x000000690400780c */ /* 0x040fe20003f04270 */
[----:B------:R-:W-:Y:S01]  /*6190*/  @P4 STG.E.U16 desc[UR36][R6.64+0xc0], R72 ;  /* 0x0000c04806004986 */ /* 0x000fe2000c101524 */
[----:B------:R-:W-:Y:S02]  /*61a0*/  ISETP.GT.AND P4, PT, R4, 0x68, PT ;  /* 0x000000680400780c */ /* 0x000fe40003f84270 */
[----:B------:R-:W-:Y:S01]  /*61b0*/  F2FP.BF16.F32.PACK_AB R74, RZ, R74 ;  /* 0x0000004aff4a723e */ /* 0x000fe200000010ff */
[----:B------:R-:W-:Y:S01]  /*61c0*/  @P5 STG.E.U16 desc[UR36][R6.64+0xc2], R73 ;  /* 0x0000c24906005986 */ /* 0x000fe2000c101524 */
[C---:B------:R-:W-:Y:S02]  /*61d0*/  ISETP.GT.AND P5, PT, R3.reuse, RZ, P4 ;  /* 0x000000ff0300720c */ /* 0x040fe400027a4270 */
[----:B------:R-:W-:Y:S01]  /*61e0*/  ISETP.GT.AND P3, PT, R3, RZ, P0 ;  /* 0x000000ff0300720c */ /* 0x000fe20000764270 */
[----:B------:R-:W-:Y:S01]  /*61f0*/  @P1 STG.E.U16 desc[UR36][R8.64+0xc0], R74 ;  /* 0x0000c04a08001986 */ /* 0x000fe2000c101524 */
[----:B------:R-:W-:-:S02]  /*6200*/  F2FP.BF16.F32.PACK_AB R75, RZ, R75 ;  /* 0x0000004bff4b723e */ /* 0x000fc400000010ff */
[----:B------:R-:W-:Y:S02]  /*6210*/  F2FP.BF16.F32.PACK_AB R76, RZ, R76 ;  /* 0x0000004cff4c723e */ /* 0x000fe400000010ff */
[C---:B------:R-:W-:Y:S01]  /*6220*/  ISETP.GT.AND P4, PT, R3.reuse, 0x8, P4 ;  /* 0x000000080300780c */ /* 0x040fe20002784270 */
[----:B------:R-:W-:Y:S01]  /*6230*/  @P2 STG.E.U16 desc[UR36][R8.64+0xc2], R75 ;  /* 0x0000c24b08002986 */ /* 0x000fe2000c101524 */
[----:B------:R-:W-:Y:S02]  /*6240*/  F2FP.BF16.F32.PACK_AB R77, RZ, R77 ;  /* 0x0000004dff4d723e */ /* 0x000fe400000010ff */
[C---:B------:R-:W-:Y:S01]  /*6250*/  ISETP.GT.AND P2, PT, R4.reuse, 0x71, PT ;  /* 0x000000710400780c */ /* 0x040fe20003f44270 */
[----:B------:R-:W-:Y:S01]  /*6260*/  @P5 STG.E.U16 desc[UR36][R6.64+0xd0], R76 ;  /* 0x0000d04c06005986 */ /* 0x000fe2000c101524 */
[----:B------:R-:W-:Y:S02]  /*6270*/  ISETP.GT.AND P5, PT, R3, 0x8, P0 ;  /* 0x000000080300780c */ /* 0x000fe400007a4270 */
[C---:B------:R-:W-:Y:S01]  /*6280*/  ISETP.GT.AND P1, PT, R4.reuse, 0x78, PT ;  /* 0x000000780400780c */ /* 0x040fe20003f24270 */
[----:B------:R-:W-:Y:S01]  /*6290*/  @P3 STG.E.U16 desc[UR36][R6.64+0xd2], R77 ;  /* 0x0000d24d06003986 */ /* 0x000fe2000c101524 */
[----:B------:R-:W-:-:S02]  /*62a0*/  ISETP.GT.AND P3, PT, R4, 0x70, PT ;  /* 0x000000700400780c */ /* 0x000fc40003f64270 */
[----:B------:R-:W-:Y:S01]  /*62b0*/  ISETP.GT.AND P0, PT, R4, 0x79, PT ;  /* 0x000000790400780c */ /* 0x000fe20003f04270 */
[----:B------:R-:W-:Y:S01]  /*62c0*/  @P4 IMAD.MOV.U32 R4, RZ, RZ, R8 ;  /* 0x000000ffff044224 */ /* 0x000fe200078e0008 */
[----:B------:R-:W-:Y:S01]  /*62d0*/  F2FP.BF16.F32.PACK_AB R78, RZ, R78 ;  /* 0x0000004eff4e723e */ /* 0x000fe200000010ff */
[----:B------:R-:W-:Y:S01]  /*62e0*/  @P4 IMAD.MOV.U32 R5, RZ, RZ, R9 ;  /* 0x000000ffff054224 */ /* 0x000fe200078e0009 */
[----:B------:R-:W-:Y:S02]  /*62f0*/  F2FP.BF16.F32.PACK_AB R79, RZ, R79 ;  /* 0x0000004fff4f723e */ /* 0x000fe400000010ff */
[----:B------:R-:W-:Y:S02]  /*6300*/  F2FP.BF16.F32.PACK_AB R80, RZ, R80 ;  /* 0x00000050ff50723e */ /* 0x000fe400000010ff */
[----:B------:R0:W-:Y:S01]  /*6310*/  @P4 STG.E.U16 desc[UR36][R4.64+0xd0], R78 ;  /* 0x0000d04e04004986 */ /* 0x0001e2000c101524 */
[----:B------:R-:W-:Y:S02]  /*6320*/  ISETP.GT.AND P4, PT, R3, RZ, P2 ;  /* 0x000000ff0300720c */ /* 0x000fe40001784270 */
[----:B------:R-:W-:-:S02]  /*6330*/  F2FP.BF16.F32.PACK_AB R81, RZ, R81 ;  /* 0x00000051ff51723e */ /* 0x000fc400000010ff */
[----:B------:R-:W-:Y:S02]  /*6340*/  ISETP.GT.AND P2, PT, R3, 0x8, P2 ;  /* 0x000000080300780c */ /* 0x000fe40001744270 */
[----:B------:R-:W-:Y:S02]  /*6350*/  F2FP.BF16.F32.PACK_AB R82, RZ, R82 ;  /* 0x00000052ff52723e */ /* 0x000fe400000010ff */
[----:B------:R-:W-:Y:S02]  /*6360*/  F2FP.BF16.F32.PACK_AB R83, RZ, R83 ;  /* 0x00000053ff53723e */ /* 0x000fe400000010ff */
[----:B------:R-:W-:Y:S01]  /*6370*/  F2FP.BF16.F32.PACK_AB R84, RZ, R84 ;  /* 0x00000054ff54723e */ /* 0x000fe200000010ff */
[----:B0-----:R-:W-:Y:S01]  /*6380*/  @P5 IMAD.MOV.U32 R4, RZ, RZ, R8 ;  /* 0x000000ffff045224 */ /* 0x001fe200078e0008 */
[----:B------:R-:W-:Y:S01]  /*6390*/  F2FP.BF16.F32.PACK_AB R85, RZ, R85 ;  /* 0x00000055ff55723e */ /* 0x000fe200000010ff */
[----:B------:R-:W-:Y:S01]  /*63a0*/  @P5 IMAD.MOV.U32 R5, RZ, RZ, R9 ;  /* 0x000000ffff055224 */ /* 0x000fe200078e0009 */
[----:B------:R-:W-:-:S02]  /*63b0*/  F2FP.BF16.F32.PACK_AB R86, RZ, R86 ;  /* 0x00000056ff56723e */ /* 0x000fc400000010ff */
[----:B------:R-:W-:Y:S02]  /*63c0*/  F2FP.BF16.F32.PACK_AB R87, RZ, R87 ;  /* 0x00000057ff57723e */ /* 0x000fe400000010ff */
[----:B------:R0:W-:Y:S01]  /*63d0*/  @P5 STG.E.U16 desc[UR36][R4.64+0xd2], R79 ;  /* 0x0000d24f04005986 */ /* 0x0001e2000c101524 */
[C---:B------:R-:W-:Y:S02]  /*63e0*/  ISETP.GT.AND P5, PT, R3.reuse, RZ, P3 ;  /* 0x000000ff0300720c */ /* 0x040fe40001fa4270 */
[----:B------:R-:W-:-:S11]  /*63f0*/  ISETP.GT.AND P3, PT, R3, 0x8, P3 ;  /* 0x000000080300780c */ /* 0x000fd60001f64270 */
[----:B0-----:R-:W-:Y:S02]  /*6400*/  @P5 IMAD.MOV.U32 R4, RZ, RZ, R6 ;  /* 0x000000ffff045224 */ /* 0x001fe400078e0006 */
[----:B------:R-:W-:-:S05]  /*6410*/  @P5 IMAD.MOV.U32 R5, RZ, RZ, R7 ;  /* 0x000000ffff055224 */ /* 0x000fca00078e0007 */
[----:B------:R0:W-:Y:S01]  /*6420*/  @P5 STG.E.U16 desc[UR36][R4.64+0xe0], R80 ;  /* 0x0000e05004005986 */ /* 0x0001e2000c101524 */
[C---:B------:R-:W-:Y:S02]  /*6430*/  ISETP.GT.AND P5, PT, R3.reuse, RZ, P0 ;  /* 0x000000ff0300720c */ /* 0x040fe400007a4270 */
[----:B------:R-:W-:Y:S01]  /*6440*/  ISETP.GT.AND P0, PT, R3, 0x8, P0 ;  /* 0x000000080300780c */ /* 0x000fe20000704270 */
[----:B0-----:R-:W-:Y:S02]  /*6450*/  @P4 IMAD.MOV.U32 R4, RZ, RZ, R6 ;  /* 0x000000ffff044224 */ /* 0x001fe400078e0006 */
[----:B------:R-:W-:-:S05]  /*6460*/  @P4 IMAD.MOV.U32 R5, RZ, RZ, R7 ;  /* 0x000000ffff054224 */ /* 0x000fca00078e0007 */
[----:B------:R0:W-:Y:S01]  /*6470*/  @P4 STG.E.U16 desc[UR36][R4.64+0xe2], R81 ;  /* 0x0000e25104004986 */ /* 0x0001e2000c101524 */
[C---:B------:R-:W-:Y:S02]  /*6480*/  ISETP.GT.AND P4, PT, R3.reuse, RZ, P1 ;  /* 0x000000ff0300720c */ /* 0x040fe40000f84270 */
[----:B------:R-:W-:Y:S01]  /*6490*/  ISETP.GT.AND P1, PT, R3, 0x8, P1 ;  /* 0x000000080300780c */ /* 0x000fe20000f24270 */
[----:B0-----:R-:W-:Y:S02]  /*64a0*/  @P3 IMAD.MOV.U32 R4, RZ, RZ, R8 ;  /* 0x000000ffff043224 */ /* 0x001fe400078e0008 */
[----:B------:R-:W-:-:S05]  /*64b0*/  @P3 IMAD.MOV.U32 R5, RZ, RZ, R9 ;  /* 0x000000ffff053224 */ /* 0x000fca00078e0009 */
[----:B------:R0:W-:Y:S02]  /*64c0*/  @P3 STG.E.U16 desc[UR36][R4.64+0xe0], R82 ;  /* 0x0000e05204003986 */ /* 0x0001e4000c101524 */
[----:B0-----:R-:W-:Y:S02]  /*64d0*/  @P2 IMAD.MOV.U32 R4, RZ, RZ, R8 ;  /* 0x000000ffff042224 */ /* 0x001fe400078e0008 */
[----:B------:R-:W-:-:S05]  /*64e0*/  @P2 IMAD.MOV.U32 R5, RZ, RZ, R9 ;  /* 0x000000ffff052224 */ /* 0x000fca00078e0009 */
[----:B------:R0:W-:Y:S02]  /*64f0*/  @P2 STG.E.U16 desc[UR36][R4.64+0xe2], R83 ;  /* 0x0000e25304002986 */ /* 0x0001e4000c101524 */
[----:B0-----:R-:W-:Y:S02]  /*6500*/  @P4 IMAD.MOV.U32 R4, RZ, RZ, R6 ;  /* 0x000000ffff044224 */ /* 0x001fe400078e0006 */
[----:B------:R-:W-:-:S05]  /*6510*/  @P4 IMAD.MOV.U32 R5, RZ, RZ, R7 ;  /* 0x000000ffff054224 */ /* 0x000fca00078e0007 */
[----:B------:R0:W-:Y:S04]  /*6520*/  @P4 STG.E.U16 desc[UR36][R4.64+0xf0], R84 ;  /* 0x0000f05404004986 */ /* 0x0001e8000c101524 */
[----:B------:R1:W-:Y:S01]  /*6530*/  @P5 STG.E.U16 desc[UR36][R6.64+0xf2], R85 ;  /* 0x0000f25506005986 */ /* 0x0003e2000c101524 */
[----:B0-----:R-:W-:Y:S02]  /*6540*/  @P1 IMAD.MOV.U32 R4, RZ, RZ, R8 ;  /* 0x000000ffff041224 */ /* 0x001fe400078e0008 */
[----:B------:R-:W-:-:S05]  /*6550*/  @P1 IMAD.MOV.U32 R5, RZ, RZ, R9 ;  /* 0x000000ffff051224 */ /* 0x000fca00078e0009 */
[----:B------:R1:W-:Y:S04]  /*6560*/  @P1 STG.E.U16 desc[UR36][R4.64+0xf0], R86 ;  /* 0x0000f05604001986 */ /* 0x0003e8000c101524 */
[----:B------:R1:W-:Y:S02]  /*6570*/  @P0 STG.E.U16 desc[UR36][R8.64+0xf2], R87 ;  /* 0x0000f25708000986 */ /* 0x0003e4000c101524 */
.L_x_158:
[----:B------:R-:W-:Y:S05]  /*6580*/  BSYNC B0 ;  /* 0x0000000000007941 */ /* 0x000fea0003800000 */
.L_x_32:
[----:B------:R-:W-:Y:S01]  /*6590*/  IADD3 R16, P0, R16, UR38, RZ ;  /* 0x0000002610107c10 */ /* 0x000fe2000ff1e0ff */
[----:B------:R-:W-:Y:S01]  /*65a0*/  ULDC.64 UR4, c[0x0][0x650] ;  /* 0x0001940000047ab9 */ /* 0x000fe20000000a00 */
[----:B------:R-:W-:Y:S01]  /*65b0*/  PRMT R3, RZ, 0x7610, R3 ;  /* 0x00007610ff037816 */ /* 0x000fe20000000003 */
[----:B------:R-:W-:Y:S01]  /*65c0*/  IMAD.MOV.U32 R100, RZ, RZ, -0x1 ;  /* 0xffffffffff647424 */ /* 0x000fe200078e00ff */
[----:B------:R-:W-:Y:S01]  /*65d0*/  IADD3.X R17, R17, UR41, RZ, P0, !PT ;  /* 0x0000002911117c10 */ /* 0x000fe200087fe4ff */
[----:B------:R-:W-:Y:S01]  /*65e0*/  IMAD.MOV.U32 R101, RZ, RZ, -0x1 ;  /* 0xffffffffff657424 */ /* 0x000fe200078e00ff */
[----:B------:R-:W-:-:S04]  /*65f0*/  ISETP.GE.U32.AND P0, PT, R16, UR4, PT ;  /* 0x0000000410007c0c */ /* 0x000fc8000bf06070 */
[----:B------:R-:W-:-:S13]  /*6600*/  ISETP.GE.U32.AND.EX P0, PT, R17, UR5, PT, P0 ;  /* 0x0000000511007c0c */ /* 0x000fda000bf06100 */
[----:B------:R-:W-:Y:S05]  /*6610*/  @P0 BRA `(.L_x_159) ;  /* 0x00000004004c0947 */ /* 0x000fea0003800000 */
[----:B------:R-:W0:Y:S01]  /*6620*/  LDC.64 R10, c[0x0][0x628] ;  /* 0x00018a00ff0a7b82 */ /* 0x000e220000000a00 */
[----:B---3--:R-:W3:Y:S01]  /*6630*/  S2R R12, SR_CTAID.X ;  /* 0x00000000000c7919 */ /* 0x008ee20000002500 */
[----:B-12-4-:R-:W-:Y:S02]  /*6640*/  IMAD.MOV.U32 R8, RZ, RZ, R16 ;  /* 0x000000ffff087224 */ /* 0x016fe400078e0010 */
[----:B------:R-:W-:Y:S01]  /*6650*/  IMAD.MOV.U32 R9, RZ, RZ, R17 ;  /* 0x000000ffff097224 */ /* 0x000fe200078e0011 */
[----:B------:R-:W1:Y:S03]  /*6660*/  S2R R20, SR_CTAID.Y ;  /* 0x0000000000147919 */ /* 0x000e660000002600 */
[----:B------:R-:W2:Y:S08]  /*6670*/  LDC R0, c[0x0][0x630] ;  /* 0x00018c00ff007b82 */ /* 0x000eb00000000800 */
[----:B------:R-:W4:Y:S01]  /*6680*/  LDC.64 R14, c[0x0][0x620] ;  /* 0x00018800ff0e7b82 */ /* 0x000f220000000a00 */
[----:B0-----:R-:W-:-:S04]  /*6690*/  ISETP.NE.U32.AND P0, PT, R10, RZ, PT ;  /* 0x000000ff0a00720c */ /* 0x001fc80003f05070 */
[----:B------:R-:W-:-:S13]  /*66a0*/  ISETP.NE.AND.EX P0, PT, R11, RZ, PT, P0 ;  /* 0x000000ff0b00720c */ /* 0x000fda0003f05300 */
[----:B-1234-:R-:W-:Y:S05]  /*66b0*/  @!P0 BRA `(.L_x_160) ;  /* 0x0000000000288947 */ /* 0x01efea0003800000 */
        /* <DEDUP_REMOVED lines=10> */
.L_x_160:
[-CC-:B------:R-:W-:Y:S01]  /*6760*/  SHF.R.U64 R101, R8, R0.reuse, R9.reuse ;  /* 0x0000000008657219 */ /* 0x180fe20000001209 */
[----:B------:R-:W0:Y:S01]  /*6770*/  LDC.64 R26, c[0x0][0x640] ;  /* 0x00019000ff1a7b82 */ /* 0x000e220000000a00 */
[----:B------:R-:W-:Y:S01]  /*6780*/  SHF.R.U32.HI R0, RZ, R0, R9 ;  /* 0x00000000ff007219 */ /* 0x000fe20000011609 */
[----:B------:R-:W-:Y:S01]  /*6790*/  ULDC UR4, c[0x0][0x150] ;  /* 0x0000540000047ab9 */ /* 0x000fe20000000800 */
[----:B------:R-:W-:Y:S02]  /*67a0*/  IADD3 R3, P0, RZ, -R101, RZ ;  /* 0x80000065ff037210 */ /* 0x000fe40007f1e0ff */
[----:B------:R-:W-:-:S03]  /*67b0*/  I2FP.F32.U32 R7, R12 ;  /* 0x0000000c00077245 */ /* 0x000fc60000201000 */
[----:B------:R-:W1:Y:S01]  /*67c0*/  LDC R6, c[0x0][0x618] ;  /* 0x00018600ff067b82 */ /* 0x000e620000000800 */
[----:B------:R-:W-:Y:S02]  /*67d0*/  IMAD.X R5, RZ, RZ, ~R0, P0 ;  /* 0x000000ffff057224 */ /* 0x000fe400000e0e00 */
[----:B------:R-:W-:Y:S01]  /*67e0*/  FMUL R7, R7, UR4 ;  /* 0x0000000407077c20 */ /* 0x000fe20008400000 */
[----:B------:R-:W-:Y:S01]  /*67f0*/  ULDC UR4, c[0x0][0x154] ;  /* 0x0000550000047ab9 */ /* 0x000fe20000000800 */
[-C--:B------:R-:W-:Y:S02]  /*6800*/  IMAD R0, R5, R14.reuse, RZ ;  /* 0x0000000e05007224 */ /* 0x080fe400078e02ff */
[C---:B------:R-:W-:Y:S01]  /*6810*/  IMAD.WIDE.U32 R4, R3.reuse, R14, R16 ;  /* 0x0000000e03047225 */ /* 0x040fe200078e0010 */
[----:B------:R-:W2:Y:S01]  /*6820*/  LDC R8, c[0x0][0x608] ;  /* 0x00018200ff087b82 */ /* 0x000ea20000000800 */
[----:B------:R-:W3:Y:S02]  /*6830*/  F2I.U32.TRUNC.NTZ R7, R7 ;  /* 0x0000000700077305 */ /* 0x000ee4000020f000 */
[----:B------:R-:W-:Y:S01]  /*6840*/  IMAD R3, R3, R15, R0 ;  /* 0x0000000f03037224 */ /* 0x000fe200078e0200 */
[----:B------:R-:W-:-:S03]  /*6850*/  I2FP.F32.U32 R0, R20 ;  /* 0x0000001400007245 */ /* 0x000fc60000201000 */
[----:B------:R-:W-:Y:S01]  /*6860*/  IMAD.IADD R3, R5, 0x1, R3 ;  /* 0x0000000105037824 */ /* 0x000fe200078e0203 */
[----:B------:R-:W4:Y:S01]  /*6870*/  LDC R11, c[0x0][0x658] ;  /* 0x00019600ff0b7b82 */ /* 0x000f220000000800 */
[----:B0-----:R-:W-:-:S04]  /*6880*/  ISETP.NE.U32.AND P0, PT, R26, RZ, PT ;  /* 0x000000ff1a00720c */ /* 0x001fc80003f05070 */
[----:B------:R-:W-:-:S03]  /*6890*/  ISETP.NE.AND.EX P0, PT, R27, RZ, PT, P0 ;  /* 0x000000ff1b00720c */ /* 0x000fc60003f05300 */
[----:B------:R-:W0:Y:S01]  /*68a0*/  LDC R9, c[0x0][0x144] ;  /* 0x00005100ff097b82 */ /* 0x000e220000000800 */
[-C--:B-1----:R-:W-:Y:S01]  /*68b0*/  SHF.R.U64 R10, R4, R6.reuse, R3 ;  /* 0x00000006040a7219 */ /* 0x082fe20000001203 */
[----:B---3--:R-:W-:Y:S01]  /*68c0*/  IMAD.MOV R7, RZ, RZ, -R7 ;  /* 0x000000ffff077224 */ /* 0x008fe200078e0a07 */
[----:B------:R-:W-:Y:S01]  /*68d0*/  SHF.R.U32.HI R3, RZ, R6, R3 ;  /* 0x00000006ff037219 */ /* 0x000fe20000011603 */
[----:B------:R-:W-:-:S04]  /*68e0*/  FMUL R6, R0, UR4 ;  /* 0x0000000400067c20 */ /* 0x000fc80008400000 */
[----:B------:R-:W1:Y:S01]  /*68f0*/  LDC R21, c[0x0][0x148] ;  /* 0x00005200ff157b82 */ /* 0x000e620000000800 */
[----:B------:R3:W0:Y:S01]  /*6900*/  F2I.U32.TRUNC.NTZ R14, R6 ;  /* 0x00000006000e7305 */ /* 0x000622000020f000 */
[-CC-:B--2---:R-:W-:Y:S02]  /*6910*/  SHF.R.U64 R13, R10, R8.reuse, R3.reuse ;  /* 0x000000080a0d7219 */ /* 0x184fe40000001203 */
[----:B------:R-:W-:-:S04]  /*6920*/  SHF.R.U32.HI R0, RZ, R8, R3 ;  /* 0x00000008ff007219 */ /* 0x000fc80000011603 */
[----:B-----5:R-:W2:Y:S01]  /*6930*/  LDC R24, c[0x0][0x648] ;  /* 0x00019200ff187b82 */ /* 0x020ea20000000800 */
[-CC-:B----4-:R-:W-:Y:S02]  /*6940*/  SHF.R.U64 R15, R13, R11.reuse, R0.reuse ;  /* 0x0000000b0d0f7219 */ /* 0x190fe40000001200 */
[----:B------:R-:W-:-:S03]  /*6950*/  SHF.R.U32.HI R5, RZ, R11, R0 ;  /* 0x0000000bff057219 */ /* 0x000fc60000011600 */
[----:B------:R-:W-:Y:S02]  /*6960*/  IMAD.MOV.U32 R4, RZ, RZ, R15 ;  /* 0x000000ffff047224 */ /* 0x000fe400078e000f */
[----:B------:R-:W4:Y:S01]  /*6970*/  LDC R28, c[0x0][0x638] ;  /* 0x00018e00ff1c7b82 */ /* 0x000f220000000800 */
[----:B0-----:R-:W-:-:S07]  /*6980*/  IMAD R25, R9, R7, R12 ;  /* 0x0000000709197224 */ /* 0x001fce00078e020c */
[----:B------:R-:W0:Y:S08]  /*6990*/  LDC R29, c[0x0][0x610] ;  /* 0x00018400ff1d7b82 */ /* 0x000e300000000800 */
[----:B------:R-:W0:Y:S01]  /*69a0*/  LDC R30, c[0x0][0x600] ;  /* 0x00018000ff1e7b82 */ /* 0x000e220000000800 */
[----:B-123--:R-:W-:Y:S05]  /*69b0*/  @!P0 BRA `(.L_x_161) ;  /* 0x0000000000288947 */ /* 0x00efea0003800000 */
[----:B------:R-:W1:Y:S02]  /*69c0*/  LDC R0, c[0x0][0x64c] ;  /* 0x00019300ff007b82 */ /* 0x000e640000000800 */
[----:B-1----:R-:W-:-:S05]  /*69d0*/  IADD3 R3, P0, R15, R0, RZ ;  /* 0x000000000f037210 */ /* 0x002fca0007f1e0ff */
        /* <DEDUP_REMOVED lines=8> */
.L_x_161:
[----:B------:R-:W-:Y:S01]  /*6a60*/  ISETP.NE.AND P0, PT, R2, 0x1, PT ;  /* 0x000000010200780c */ /* 0x000fe20003f05270 */
[----:B------:R-:W-:Y:S01]  /*6a70*/  IMAD.MOV R14, RZ, RZ, -R14 ;  /* 0x000000ffff0e7224 */ /* 0x000fe200078e0a0e */
[----:B------:R-:W-:Y:S02]  /*6a80*/  SHF.R.U64 R3, R4, R24, R5 ;  /* 0x0000001804037219 */ /* 0x000fe40000001205 */
[----:B------:R-:W-:Y:S02]  /*6a90*/  LOP3.LUT R0, R13, R98, RZ, 0xc0, !PT ;  /* 0x000000620d007212 */ /* 0x000fe400078ec0ff */
[----:B------:R-:W-:Y:S01]  /*6aa0*/  LOP3.LUT R10, R10, R97, RZ, 0xc0, !PT ;  /* 0x000000610a0a7212 */ /* 0x000fe200078ec0ff */
[----:B------:R-:W-:Y:S02]  /*6ab0*/  IMAD.MOV R4, RZ, RZ, -R3 ;  /* 0x000000ffff047224 */ /* 0x000fe400078e0a03 */
[----:B------:R-:W-:Y:S02]  /*6ac0*/  IMAD R0, R93, R3, R0 ;  /* 0x000000035d007224 */ /* 0x000fe400078e0200 */
[----:B----4-:R-:W-:-:S02]  /*6ad0*/  IMAD R3, R4, R28, R15 ;  /* 0x0000001c04037224 */ /* 0x010fc400078e020f */
[----:B------:R-:W-:Y:S02]  /*6ae0*/  @P0 IMAD R25, R21, R14, R20 ;  /* 0x0000000e15190224 */ /* 0x000fe400078e0214 */
[----:B0-----:R-:W-:Y:S02]  /*6af0*/  IMAD R5, R3, R30, R10 ;  /* 0x0000001e03057224 */ /* 0x001fe400078e020a */
[----:B------:R-:W-:Y:S02]  /*6b00*/  IMAD R0, R0, R29, R25 ;  /* 0x0000001d00007224 */ /* 0x000fe400078e0219 */
[----:B------:R-:W-:-:S03]  /*6b10*/  IMAD.MOV.U32 R4, RZ, RZ, 0x1 ;  /* 0x00000001ff047424 */ /* 0x000fc600078e00ff */
[----:B------:R-:W-:Y:S02]  /*6b20*/  SEL R100, R5, R0, !P0 ;  /* 0x0000000005647207 */ /* 0x000fe40004000000 */
[----:B------:R-:W-:Y:S02]  /*6b30*/  PRMT R3, R4, 0x7610, R3 ;  /* 0x0000761004037816 */ /* 0x000fe40000000003 */
[----:B------:R-:W-:-:S07]  /*6b40*/  SEL R0, R0, R5, !P0 ;  /* 0x0000000500007207 */ /* 0x000fce0004000000 */
.L_x_159:
[----:B------:R-:W-:Y:S01]  /*6b50*/  LOP3.LUT P0, RZ, R3, 0xff, RZ, 0xc0, !PT ;  /* 0x000000ff03ff7812 */ /* 0x000fe2000780c0ff */
[----:B------:R-:W-:Y:S01]  /*6b60*/  UIMAD.WIDE.U32 UR4, UR42, -0x55555555, URZ ;  /* 0xaaaaaaab2a0478a5 */ /* 0x000fe2000f8e003f */
[----:B------:R-:W-:-:S03]  /*6b70*/  IMAD.MOV.U32 R103, RZ, RZ, R0 ;  /* 0x000000ffff677224 */ /* 0x000fc600078e0000 */
[----:B------:R-:W-:-:S04]  /*6b80*/  USHF.R.U32.HI UR4, URZ, 0x1, UR5 ;  /* 0x000000013f047899 */ /* 0x000fc80008011605 */
[----:B------:R-:W-:-:S04]  /*6b90*/  UIMAD UR42, UR4, -0x3, UR42 ;  /* 0xfffffffd042a78a4 */ /* 0x000fc8000f8e022a */
[----:B------:R-:W-:Y:S08]  /*6ba0*/  @P0 BRA `(.L_x_162) ;  /* 0xffffffa8002c0947 */ /* 0x000ff0000383ffff */
[----:B------:R-:W-:Y:S05]  /*6bb0*/  EXIT ;  /* 0x000000000000794d */ /* 0x000fea0003800000 */
.L_x_7:
        /* <DEDUP_REMOVED lines=26> */
.L_x_164:
[----:B------:R-:W0:Y:S01]  /*6d60*/  LDC.64 R28, c[0x0][0x640] ;  /* 0x00019000ff1c7b82 */ /* 0x000e220000000a00 */
[-CC-:B------:R-:W-:Y:S01]  /*6d70*/  SHF.R.U64 R21, R14, R8.reuse, R15.reuse ;  /* 0x000000080e157219 */ /* 0x180fe2000000120f */
[----:B------:R-:W-:Y:S01]  /*6d80*/  IMAD.MOV.U32 R31, RZ, RZ, 0x1 ;  /* 0x00000001ff1f7424 */ /* 0x000fe200078e00ff */
[----:B------:R-:W-:Y:S02]  /*6d90*/  SHF.R.U32.HI R7, RZ, R8, R15 ;  /* 0x00000008ff077219 */ /* 0x000fe4000001160f */
[----:B------:R-:W-:-:S03]  /*6da0*/  IADD3 R13, P0, RZ, -R21, RZ ;  /* 0x80000015ff0d7210 */ /* 0x000fc60007f1e0ff */
[----:B------:R-:W1:Y:S02]  /*6db0*/  LDC R12, c[0x0][0x618] ;  /* 0x00018600ff0c7b82 */ /* 0x000e640000000800 */
[----:B------:R-:W-:Y:S02]  /*6dc0*/  IMAD.X R7, RZ, RZ, ~R7, P0 ;  /* 0x000000ffff077224 */ /* 0x000fe400000e0e07 */
[----:B------:R-:W-:-:S04]  /*6dd0*/  IMAD.WIDE.U32 R10, R13, R24, R16 ;  /* 0x000000180d0a7225 */ /* 0x000fc800078e0010 */
[----:B------:R-:W2:Y:S01]  /*6de0*/  LDC R14, c[0x0][0x608] ;  /* 0x00018200ff0e7b82 */ /* 0x000ea20000000800 */
[----:B------:R-:W-:-:S04]  /*6df0*/  IMAD R8, R7, R24, RZ ;  /* 0x0000001807087224 */ /* 0x000fc800078e02ff */
[----:B------:R-:W-:-:S03]  /*6e00*/  IMAD R7, R13, R25, R8 ;  /* 0x000000190d077224 */ /* 0x000fc600078e0208 */
[----:B------:R-:W3:Y:S01]  /*6e10*/  LDC R26, c[0x0][0x658] ;  /* 0x00019600ff1a7b82 */ /* 0x000ee20000000800 */
[----:B------:R-:W-:Y:S01]  /*6e20*/  IMAD.IADD R7, R11, 0x1, R7 ;  /* 0x000000010b077824 */ /* 0x000fe200078e0207 */
[----:B0-----:R-:W-:Y:S01]  /*6e30*/  ISETP.NE.U32.AND P0, PT, R28, RZ, PT ;  /* 0x000000ff1c00720c */ /* 0x001fe20003f05070 */
[----:B------:R-:W-:-:S03]  /*6e40*/  IMAD.MOV.U32 R11, RZ, RZ, -0x1 ;  /* 0xffffffffff0b7424 */ /* 0x000fc600078e00ff */
        /* <DEDUP_REMOVED lines=8> */
[-C--:B---3--:R-:W-:Y:S02]  /*6ed0*/  SHF.L.U32 R10, R11, R26.reuse, RZ ;  /* 0x0000001a0b0a7219 */ /* 0x088fe400000006ff */
[--C-:B------:R-:W-:Y:S02]  /*6ee0*/  SHF.R.U64 R24, R22, R26, R7.reuse ;  /* 0x0000001a16187219 */ /* 0x100fe40000001207 */
[----:B------:R-:W-:Y:S02]  /*6ef0*/  LOP3.LUT R33, RZ, R10, RZ, 0x33, !PT ;  /* 0x0000000aff217212 */ /* 0x000fe400078e33ff */
[----:B------:R-:W-:Y:S01]  /*6f00*/  SHF.R.U32.HI R11, RZ, R26, R7 ;  /* 0x0000001aff0b7219 */ /* 0x000fe20000011607 */
[----:B------:R-:W3:Y:S01]  /*6f10*/  LDC R30, c[0x0][0x610] ;  /* 0x00018400ff1e7b82 */ /* 0x000ee20000000800 */
[----:B------:R-:W-:Y:S01]  /*6f20*/  IMAD.MOV.U32 R10, RZ, RZ, R24 ;  /* 0x000000ffff0a7224 */ /* 0x000fe200078e0018 */
[----:B------:R-:W-:Y:S06]  /*6f30*/  @!P0 BRA `(.L_x_165) ;  /* 0x0000000000288947 */ /* 0x000fec0003800000 */
        /* <DEDUP_REMOVED lines=10> */
.L_x_165:
[----:B------:R-:W-:Y:S02]  /*6fe0*/  ISETP.NE.AND P0, PT, R2, 0x1, PT ;  /* 0x000000010200780c */ /* 0x000fe40003f05270 */
[----:B-1----:R-:W-:Y:S01]  /*6ff0*/  SHF.R.U64 R8, R10, R8, R11 ;  /* 0x000000080a087219 */ /* 0x002fe2000000120b */
[----:B0-----:R-:W-:Y:S01]  /*7000*/  VIADD R11, R25, 0xffffffff ;  /* 0xffffffff190b7836 */ /* 0x001fe20000000000 */
[----:B------:R-:W-:Y:S02]  /*7010*/  SHF.L.U32 R31, R31, R26, RZ ;  /* 0x0000001a1f1f7219 */ /* 0x000fe400000006ff */
[----:B------:R-:W-:Y:S01]  /*7020*/  LOP3.LUT R5, R22, R33, RZ, 0xc0, !PT ;  /* 0x0000002116057212 */ /* 0x000fe200078ec0ff */
[----:B------:R-:W-:-:S04]  /*7030*/  IMAD.MOV R7, RZ, RZ, -R8 ;  /* 0x000000ffff077224 */ /* 0x000fc800078e0a08 */
[----:B------:R-:W-:Y:S02]  /*7040*/  IMAD R5, R31, R8, R5 ;  /* 0x000000081f057224 */ /* 0x000fe400078e0205 */
[----:B------:R-:W-:Y:S01]  /*7050*/  @P0 IMAD R6, R9, R23, R4 ;  /* 0x0000001709060224 */ /* 0x000fe200078e0204 */
[----:B------:R-:W-:Y:S01]  /*7060*/  LOP3.LUT R9, R20, R11, RZ, 0xc0, !PT ;  /* 0x0000000b14097212 */ /* 0x000fe200078ec0ff */
[----:B--2---:R-:W-:Y:S02]  /*7070*/  IMAD R4, R7, R27, R24 ;  /* 0x0000001b07047224 */ /* 0x004fe400078e0218 */
[----:B---3--:R-:W-:Y:S02]  /*7080*/  IMAD R6, R5, R30, R6 ;  /* 0x0000001e05067224 */ /* 0x008fe400078e0206 */
[----:B------:R-:W-:Y:S02]  /*7090*/  IMAD R5, R4, R25, R9 ;  /* 0x0000001904057224 */ /* 0x000fe400078e0209 */
[----:B------:R-:W-:-:S02]  /*70a0*/  IMAD.MOV.U32 R8, RZ, RZ, 0x1 ;  /* 0x00000001ff087424 */ /* 0x000fc400078e00ff */
[----:B------:R-:W-:Y:S01]  /*70b0*/  IMAD.MOV.U32 R7, RZ, RZ, R21 ;  /* 0x000000ffff077224 */ /* 0x000fe200078e0015 */
[----:B------:R-:W-:Y:S02]  /*70c0*/  SEL R19, R5, R6, !P0 ;  /* 0x0000000605137207 */ /* 0x000fe40004000000 */
[----:B------:R-:W-:-:S07]  /*70d0*/  SEL R12, R6, R5, !P0 ;  /* 0x00000005060c7207 */ /* 0x000fce0004000000 */
.L_x_163:
[----:B------:R-:W-:-:S08]  /*70e0*/  NOP ;  /* 0x0000000000007918 */ /* 0x000fd00000000000 */
[----:B------:R-:W0:-:S00]  /*70f0*/  USETMAXREG.DEALLOC.CTAPOOL 0x28 ;  /* 0x00000028000079c8 */ /* 0x000e0000080e0500 */
[----:B0-----:R-:W-:-:S13]  /*7100*/  ISETP.NE.AND P0, PT, R3, RZ, PT ;  /* 0x000000ff0300720c */ /* 0x001fda0003f05270 */
[----:B------:R-:W-:Y:S05]  /*7110*/  @P0 EXIT ;  /* 0x000000000000094d */ /* 0x000fea0003800000 */
[----:B------:R-:W-:Y:S01]  /*7120*/  LOP3.LUT P0, RZ, R8, 0xff, RZ, 0xc0, !PT ;  /* 0x000000ff08ff7812 */ /* 0x000fe2000780c0ff */
[----:B------:R-:W-:Y:S02]  /*7130*/  IMAD.MOV.U32 R3, RZ, RZ, 0x1 ;  /* 0x00000001ff037424 */ /* 0x000fe400078e00ff */
[----:B------:R-:W-:-:S10]  /*7140*/  IMAD.MOV.U32 R13, RZ, RZ, RZ ;  /* 0x000000ffff0d7224 */ /* 0x000fd400078e00ff */
[----:B------:R-:W-:Y:S05]  /*7150*/  @!P0 BRA `(.L_x_166) ;  /* 0x0000000c00908947 */ /* 0x000fea0003800000 */
[----:B------:R-:W0:Y:S01]  /*7160*/  LDC R3, c[0x0][0x28c] ;  /* 0x0000a300ff037b82 */ /* 0x000e220000000800 */
[----:B------:R-:W-:Y:S01]  /*7170*/  UMOV UR7, 0x1 ;  /* 0x0000000100077882 */ /* 0x000fe20000000000 */
[----:B------:R-:W-:Y:S01]  /*7180*/  ULDC UR14, c[0x0][0x658] ;  /* 0x00019600000e7ab9 */ /* 0x000fe20000000800 */
[----:B------:R-:W-:Y:S01]  /*7190*/  UMOV UR6, 0xffffffff ;  /* 0xffffffff00067882 */ /* 0x000fe20000000000 */
[----:B------:R-:W-:Y:S01]  /*71a0*/  BSSY B0, `(.L_x_166) ;  /* 0x00000df000007945 */ /* 0x000fe20003800000 */
[----:B------:R-:W-:Y:S01]  /*71b0*/  USHF.L.U32 UR6, UR6, UR14, URZ ;  /* 0x0000000e06067299 */ /* 0x000fe2000800063f */
[----:B------:R-:W-:Y:S01]  /*71c0*/  IMAD.MOV.U32 R11, RZ, RZ, 0x1 ;  /* 0x00000001ff0b7424 */ /* 0x000fe200078e00ff */
[----:B------:R-:W-:Y:S01]  /*71d0*/  LOP3.LUT R10, R18, 0x2, RZ, 0xfc, !PT ;  /* 0x00000002120a7812 */ /* 0x000fe200078efcff */
[----:B------:R-:W1:Y:S01]  /*71e0*/  S2UR UR5, SR_CgaCtaId ;  /* 0x00000000000579c3 */ /* 0x000e620000008800 */
[----:B------:R-:W-:Y:S01]  /*71f0*/  IMAD.MOV.U32 R13, RZ, RZ, RZ ;  /* 0x000000ffff0d7224 */ /* 0x000fe200078e00ff */
[----:B------:R-:W-:Y:S01]  /*7200*/  ULDC UR13, c[0x0][0x600] ;  /* 0x00018000000d7ab9 */ /* 0x000fe20000000800 */
[----:B------:R-:W-:Y:S01]  /*7210*/  UMOV UR23, 0x5 ;  /* 0x0000000500177882 */ /* 0x000fe20000000000 */
[----:B------:R-:W-:-:S02]  /*7220*/  UIADD3 UR13, UR13, -0x1, URZ ;  /* 0xffffffff0d0d7890 */ /* 0x000fc4000fffe03f */
[----:B------:R-:W-:Y:S02]  /*7230*/  USHF.L.U32 UR14, UR7, UR14, URZ ;  /* 0x0000000e070e7299 */ /* 0x000fe4000800063f */
[----:B------:R-:W-:Y:S01]  /*7240*/  ULOP3.LUT UR21, URZ, UR6, URZ, 0x33, !UPT ;  /* 0x000000063f157292 */ /* 0x000fe2000f8e333f */
[----:B------:R-:W-:Y:S01]  /*7250*/  ULDC.64 UR30, c[0x0][0x198] ;  /* 0x00006600001e7ab9 */ /* 0x000fe20000000a00 */
[----:B0-----:R-:W-:-:S05]  /*7260*/  VIADD R3, R3, 0x7f ;  /* 0x0000007f03037836 */ /* 0x001fca0000000000 */
[----:B------:R-:W-:Y:S01]  /*7270*/  SHF.R.S32.HI R4, RZ, 0x1f, R3 ;  /* 0x0000001fff047819 */ /* 0x000fe20000011403 */
[----:B-1----:R-:W-:-:S03]  /*7280*/  ULOP3.LUT UR4, UR5, 0x1, URZ, 0xc0, !UPT ;  /* 0x0000000105047892 */ /* 0x002fc6000f8ec03f */
[----:B------:R-:W-:Y:S01]  /*7290*/  LEA.HI R4, R4, R3, RZ, 0x7 ;  /* 0x0000000304047211 */ /* 0x000fe200078f38ff */
[----:B------:R-:W-:Y:S01]  /*72a0*/  USHF.R.U32.HI UR37, URZ, 0x1, UR5 ;  /* 0x000000013f257899 */ /* 0x000fe20008011605 */
[----:B------:R-:W-:Y:S01]  /*72b0*/  IMAD.MOV.U32 R3, RZ, RZ, 0x1 ;  /* 0x00000001ff037424 */ /* 0x000fe200078e00ff */
[----:B------:R-:W-:Y:S01]  /*72c0*/  USHF.L.U32 UR15, UR5, 0x6, URZ ;  /* 0x00000006050f7899 */ /* 0x000fe2000800063f */
[----:B------:R-:W-:Y:S01]  /*72d0*/  SHF.R.S32.HI R8, RZ, 0x7, R4 ;  /* 0x00000007ff087819 */ /* 0x000fe20000011404 */
[----:B------:R-:W-:Y:S02]  /*72e0*/  USHF.L.U32 UR40, UR5, 0xc, URZ ;  /* 0x0000000c05287899 */ /* 0x000fe4000800063f */
[----:B------:R-:W-:Y:S02]  /*72f0*/  ULOP3.LUT UR5, UR5, 0xfffffffe, URZ, 0xc0, !UPT ;  /* 0xfffffffe05057892 */ /* 0x000fe4000f8ec03f */
[----:B------:R-:W-:Y:S01]  /*7300*/  UISETP.GT.U32.AND UP0, UPT, UR4, 0xffff, UPT ;  /* 0x0000ffff0400788c */ /* 0x000fe2000bf04070 */
[----:B------:R-:W-:Y:S01]  /*7310*/  VIADD R9, R8, 0x1 ;  /* 0x0000000108097836 */ /* 0x000fe20000000000 */
[----:B------:R-:W-:-:S02]  /*7320*/  USHF.L.U32 UR22, UR7, UR5, URZ ;  /* 0x0000000507167299 */ /* 0x000fc4000800063f */
[----:B------:R-:W-:Y:S02]  /*7330*/  ULOP3.LUT UR5, UR5, 0x1, URZ, 0xfc, !UPT ;  /* 0x0000000105057892 */ /* 0x000fe4000f8efc3f */
[----:B------:R-:W-:Y:S02]  /*7340*/  USEL UR4, UR4, 0xffff, !UP0 ;  /* 0x0000ffff04047887 */ /* 0x000fe4000c000000 */
[----:B------:R-:W-:Y:S02]  /*7350*/  USHF.L.U32 UR5, UR7, UR5, URZ ;  /* 0x0000000507057299 */ /* 0x000fe4000800063f */
[----:B------:R-:W-:Y:S02]  /*7360*/  ULOP3.LUT UR4, UR4, 0xffff, URZ, 0xc0, !UPT ;  /* 0x0000ffff04047892 */ /* 0x000fe4000f8ec03f */
[----:B------:R-:W-:Y:S02]  /*7370*/  ULOP3.LUT UR15, UR15, 0x40, URZ, 0xc0, !UPT ;  /* 0x000000400f0f7892 */ /* 0x000fe4000f8ec03f */
[----:B------:R-:W-:-:S02]  /*7380*/  ULOP3.LUT UR22, UR22, UR5, URZ, 0xfc, !UPT ;  /* 0x0000000516167292 */ /* 0x000fc4000f8efc3f */
[----:B------:R-:W-:-:S12]  /*7390*/  USHF.L.U32 UR23, UR23, UR4, URZ ;  /* 0x0000000417177299 */ /* 0x000fd8000800063f */
.L_x_177:
[----:B------:R-:W-:-:S03]  /*73a0*/  UMOV UR4, 0xffffffff ;  /* 0xffffffff00047882 */ /* 0x000fc60000000000 */
[----:B------:R-:W-:Y:S05]  /*73b0*/  BRA.DIV UR4, `(.L_x_167) ;  /* 0x0000000e04bc7947 */ /* 0x000fea000b800000 */
[----:B------:R-:W-:-:S13]  /*73c0*/  ELECT P6, URZ, PT ;  /* 0x00000000003f782f */ /* 0x000fda00038c0000 */
.L_x_187:
[----:B------:R-:W0:Y:S01]  /*73d0*/  LDC R4, c[0x0][0x28c] ;  /* 0x0000a300ff047b82 */ /* 0x000e220000000800 */
[----:B------:R-:W-:Y:S01]  /*73e0*/  BSSY B1, `(.L_x_168) ;  /* 0x0000048000017945 */ /* 0x000fe20003800000 */
[----:B0-----:R-:W-:-:S13]  /*73f0*/  ISETP.LT.OR P6, PT, R4, 0x1, !P6 ;  /* 0x000000010400780c */ /* 0x001fda00077c1670 */
[----:B------:R-:W-:Y:S05]  /*7400*/  @P6 BRA `(.L_x_169) ;  /* 0x0000000400146947 */ /* 0x000fea0003800000 */
[----:B------:R-:W-:Y:S01]  /*7410*/  LEA R12, R12, UR37, 0x1 ;  /* 0x000000250c0c7c11 */ /* 0x000fe2000f8e08ff */
[----:B------:R-:W-:Y:S01]  /*7420*/  IMAD.MOV.U32 R20, RZ, RZ, RZ ;  /* 0x000000ffff147224 */ /* 0x000fe200078e00ff */
[----:B------:R-:W-:Y:S01]  /*7430*/  LEA R19, R19, UR15, 0x7 ;  /* 0x0000000f13137c11 */ /* 0x000fe2000f8e38ff */
[----:B------:R-:W-:Y:S02]  /*7440*/  IMAD.MOV.U32 R4, RZ, RZ, R9 ;  /* 0x000000ffff047224 */ /* 0x000fe400078e0009 */
[----:B------:R-:W-:Y:S02]  /*7450*/  IMAD.MOV.U32 R5, RZ, RZ, R3 ;  /* 0x000000ffff057224 */ /* 0x000fe400078e0003 */
[----:B------:R-:W-:Y:S02]  /*7460*/  IMAD.MOV.U32 R6, RZ, RZ, R13 ;  /* 0x000000ffff067224 */ /* 0x000fe400078e000d */
[----:B------:R-:W-:-:S07]  /*7470*/  IMAD.SHL.U32 R15, R12, 0x40, RZ ;  /* 0x000000400c0f7824 */ /* 0x000fce00078e00ff */
.L_x_172:
[----:B------:R-:W0:Y:S01]  /*7480*/  S2R R21, SR_CgaCtaId ;  /* 0x0000000000157919 */ /* 0x000e220000008800 */
[----:B------:R-:W-:Y:S02]  /*7490*/  MOV R12, 0x400 ;  /* 0x00000400000c7802 */ /* 0x000fe40000000f00 */
[----:B------:R-:W-:-:S13]  /*74a0*/  ISETP.NE.AND P1, PT, R0, RZ, PT ;  /* 0x000000ff0000720c */ /* 0x000fda0003f25270 */
[----:B------:R-:W1:Y:S01]  /*74b0*/  @!P1 LDC R14, c[0x0][0x500] ;  /* 0x00014000ff0e9b82 */ /* 0x000e620000000800 */
[----:B0-----:R-:W-:Y:S02]  /*74c0*/  LEA R23, R21, R12, 0x18 ;  /* 0x0000000c15177211 */ /* 0x001fe400078ec0ff */
[----:B------:R-:W-:-:S03]  /*74d0*/  SHF.L.U32 R12, R5, 0x1f, RZ ;  /* 0x0000001f050c7819 */ /* 0x000fc600000006ff */
[----:B------:R-:W-:-:S04]  /*74e0*/  IMAD R21, R6, 0x8, R23 ;  /* 0x0000000806157824 */ /* 0x000fc800078e0217 */
[----:B------:R-:W0:Y:S02]  /*74f0*/  SYNCS.PHASECHK.TRANS64.TRYWAIT P0, [R21+URZ+0x18], R12 ;  /* 0x0000180c150075a7 */ /* 0x000e24000800017f */
[----:B01----:R-:W-:Y:S05]  /*7500*/  @!P0 BRA `(.L_x_170) ;  /* 0x0000000c00888947 */ /* 0x003fea0003800000 */
.L_x_188:
[----:B0-----:R-:W-:Y:S01]  /*7510*/  PRMT R12, R10, 0x9910, RZ ;  /* 0x000099100a0c7816 */ /* 0x001fe200000000ff */
[----:B------:R0:W-:Y:S03]  /*7520*/  @!P1 SYNCS.ARRIVE.TRANS64 RZ, [R21+URZ], R14 ;  /* 0x0000000e15ff99a7 */ /* 0x0001e6000800003f */
[----:B------:R-:W-:-:S13]  /*7530*/  ISETP.NE.AND P0, PT, R12, 0x2, PT ;  /* 0x000000020c00780c */ /* 0x000fda0003f05270 */
[----:B0-----:R-:W-:Y:S05]  /*7540*/  @P0 BRA `(.L_x_171) ;  /* 0x0000000000040947 */ /* 0x001fea0003800000 */
[----:B------:R-:W-:Y:S01]  /*7550*/  BPT.TRAP 0x1 ;  /* 0x000000040000795c */ /* 0x000fe20000300000 */
.L_x_171:
[----:B------:R-:W-:Y:S01]  /*7560*/  R2UR UR8, R6 ;  /* 0x00000000060872ca */ /* 0x000fe200000e0000 */
[----:B------:R-:W-:Y:S01]  /*7570*/  VIADD R4, R4, 0xffffffff ;  /* 0xffffffff04047836 */ /* 0x000fe20000000000 */
[----:B------:R-:W-:Y:S01]  /*7580*/  R2UR UR10, R23 ;  /* 0x00000000170a72ca */ /* 0x000fe200000e0000 */
[----:B------:R-:W-:Y:S01]  /*7590*/  UIADD3 UR4, UP0, UR30, 0xf0, URZ ;  /* 0x000000f01e047890 */ /* 0x000fe2000ff1e03f */
[----:B------:R-:W-:Y:S01]  /*75a0*/  R2UR UR34, R20 ;  /* 0x00000000142272ca */ /* 0x000fe200000e0000 */
[----:B------:R-:W-:Y:S01]  /*75b0*/  UIADD3 UR42, UP1, UR30, 0x1f0, URZ ;  /* 0x000001f01e2a7890 */ /* 0x000fe2000ff3e03f */
[----:B------:R-:W-:Y:S01]  /*75c0*/  R2UR UR33, R21 ;  /* 0x00000000152172ca */ /* 0x000fe200000e0000 */
[----:B------:R-:W-:Y:S01]  /*75d0*/  UIADD3.X UR5, URZ, UR31, URZ, UP0, !UPT ;  /* 0x0000001f3f057290 */ /* 0x000fe200087fe43f */
[----:B------:R-:W-:Y:S01]  /*75e0*/  R2UR UR35, R15 ;  /* 0x000000000f2372ca */ /* 0x000fe200000e0000 */
[----:B------:R-:W-:Y:S01]  /*75f0*/  UPRMT UR29, URZ, 0x5410, UR23 ;  /* 0x000054103f1d7896 */ /* 0x000fe20008000017 */
[----:B------:R-:W-:Y:S01]  /*7600*/  R2UR UR36, R7 ;  /* 0x00000000072472ca */ /* 0x000fe200000e0000 */
[----:B------:R-:W-:Y:S01]  /*7610*/  UIADD3.X UR43, URZ, UR31, URZ, UP1, !UPT ;  /* 0x0000001f3f2b7290 */ /* 0x000fe20008ffe43f */
[----:B------:R-:W-:Y:S01]  /*7620*/  R2UR UR19, R19 ;  /* 0x00000000131372ca */ /* 0x000fe200000e0000 */
[----:B------:R-:W-:Y:S01]  /*7630*/  USHF.L.U32 UR8, UR8, 0xe, URZ ;  /* 0x0000000e08087899 */ /* 0x000fe2000800063f */
[----:B------:R-:W-:Y:S01]  /*7640*/  ISETP.GT.AND P1, PT, R4, 0x1, PT ;  /* 0x000000010400780c */ /* 0x000fe20003f24270 */
[----:B------:R-:W-:Y:S01]  /*7650*/  UPRMT UR44, URZ, 0x5410, UR22 ;  /* 0x000054103f2c7896 */ /* 0x000fe20008000016 */
[----:B------:R-:W-:Y:S01]  /*7660*/  VIADD R6, R6, 0x1 ;  /* 0x0000000106067836 */ /* 0x000fe20000000000 */
[----:B------:R-:W-:Y:S01]  /*7670*/  ULEA UR9, UR37, UR8, 0xc ;  /* 0x0000000825097291 */ /* 0x000fe2000f8e603f */
[----:B------:R-:W-:Y:S01]  /*7680*/  VIADD R20, R20, 0x80 ;  /* 0x0000008014147836 */ /* 0x000fe20000000000 */
[----:B------:R-:W-:-:S02]  /*7690*/  ULOP3.LUT UR8, UR8, 0x1000, UR40, 0xf8, !UPT ;  /* 0x0000100008087892 */ /* 0x000fc4000f8ef828 */
[----:B------:R-:W-:Y:S01]  /*76a0*/  ULEA UR24, UR9, UR10, 0x1 ;  /* 0x0000000a09187291 */ /* 0x000fe2000f8e083f */
[C---:B------:R-:W-:Y:S01]  /*76b0*/  ISETP.NE.AND P0, PT, R6.reuse, 0x3, PT ;  /* 0x000000030600780c */ /* 0x040fe20003f05270 */
[----:B------:R-:W-:Y:S02]  /*76c0*/  ULEA UR8, UR8, UR10, 0x1 ;  /* 0x0000000a08087291 */ /* 0x000fe4000f8e083f */
[----:B------:R-:W-:Y:S01]  /*76d0*/  UIADD3 UR32, UR24, 0x100, URZ ;  /* 0x0000010018207890 */ /* 0x000fe2000fffe03f */
[----:B------:R-:W-:Y:S01]  /*76e0*/  SEL R12, RZ, 0x1, P0 ;  /* 0x00000001ff0c7807 */ /* 0x000fe20000000000 */
[----:B------:R-:W-:Y:S01]  /*76f0*/  UIADD3 UR26, UR34, 0x40, URZ ;  /* 0x00000040221a7890 */ /* 0x000fe2000fffe03f */
[----:B------:R-:W-:Y:S01]  /*7700*/  SEL R6, R6, RZ, P0 ;  /* 0x000000ff06067207 */ /* 0x000fe20000000000 */
[----:B------:R-:W-:Y:S01]  /*7710*/  UIADD3 UR24, UR24, 0x4100, URZ ;  /* 0x0000410018187890 */ /* 0x000fe2000fffe03f */
[----:B------:R-:W-:Y:S01]  /*7720*/  LOP3.LUT R5, R5, R12, RZ, 0x3c, !PT ;  /* 0x0000000c05057212 */ /* 0x000fe200078e3cff */
[----:B------:R-:W-:-:S02]  /*7730*/  UIADD3 UR16, UR8, 0x18100, URZ ;  /* 0x0001810008107890 */ /* 0x000fc4000fffe03f */
[----:B------:R-:W-:Y:S01]  /*7740*/  UIADD3 UR8, UR8, 0x1c100, URZ ;  /* 0x0001c10008087890 */ /* 0x000fe2000fffe03f */
[----:B------:R-:W-:Y:S01]  /*7750*/  UMOV UR6, 0x0 ;  /* 0x0000000000067882 */ /* 0x000fe20000000000 */
[----:B------:R-:W-:Y:S01]  /*7760*/  UMOV UR7, 0x10000000 ;  /* 0x1000000000077882 */ /* 0x000fe20000000000 */
[----:B------:R-:W-:Y:S01]  /*7770*/  UMOV UR25, UR33 ;  /* 0x0000002100197c82 */ /* 0x000fe20008000000 */
[----:B------:R-:W-:Y:S01]  /*7780*/  UMOV UR27, UR35 ;  /* 0x00000023001b7c82 */ /* 0x000fe20008000000 */
[----:B------:R-:W-:Y:S01]  /*7790*/  UMOV UR28, UR36 ;  /* 0x00000024001c7c82 */ /* 0x000fe20008000000 */
[----:B------:R-:W-:Y:S01]  /*77a0*/  UMOV UR17, UR33 ;  /* 0x0000002100117c82 */ /* 0x000fe20008000000 */
[----:B------:R-:W-:Y:S01]  /*77b0*/  UMOV UR18, UR34 ;  /* 0x0000002200127c82 */ /* 0x000fe20008000000 */
[----:B------:R-:W-:Y:S01]  /*77c0*/  UMOV UR20, UR36 ;  /* 0x0000002400147c82 */ /* 0x000fe20008000000 */
[----:B------:R0:W-:Y:S01]  /*77d0*/  UTMALDG.3D.MULTICAST [UR32], [UR4], UR29, desc[UR6] ;  /* 0x00000620040073b4 */ /* 0x0001e2000801181d */
[----:B------:R-:W-:Y:S01]  /*77e0*/  UMOV UR9, UR33 ;  /* 0x0000002100097c82 */ /* 0x000fe20008000000 */
[----:B------:R-:W-:Y:S01]  /*77f0*/  UMOV UR11, UR19 ;  /* 0x00000013000b7c82 */ /* 0x000fe20008000000 */
[----:B------:R-:W-:Y:S01]  /*7800*/  UMOV UR12, UR36 ;  /* 0x00000024000c7c82 */ /* 0x000fe20008000000 */
[----:B------:R-:W-:Y:S01]  /*7810*/  UMOV UR10, UR26 ;  /* 0x0000001a000a7c82 */ /* 0x000fe20008000000 */
[----:B------:R0:W-:Y:S01]  /*7820*/  UTMALDG.3D.MULTICAST [UR24], [UR4], UR29, desc[UR6] ;  /* 0x00000618040073b4 */ /* 0x0001e2000801181d */
[----:B------:R0:W-:Y:S01]  /*7830*/  UTMALDG.3D.MULTICAST [UR16], [UR42], UR44, desc[UR6] ;  /* 0x000006102a0073b4 */ /* 0x0001e2000801182c */
[----:B------:R0:W-:Y:S02]  /*7840*/  UTMALDG.3D.MULTICAST [UR8], [UR42], UR44, desc[UR6] ;  /* 0x000006082a0073b4 */ /* 0x0001e4000801182c */
[----:B0-----:R-:W-:Y:S05]  /*7850*/  @P1 BRA `(.L_x_172) ;  /* 0xfffffffc00081947 */ /* 0x001fea000383ffff */
.L_x_169:
[----:B------:R-:W-:Y:S05]  /*7860*/  BSYNC B1 ;  /* 0x0000000000017941 */ /* 0x000fea0003800000 */
.L_x_168:
[----:B------:R-:W-:Y:S01]  /*7870*/  LOP3.LUT P1, RZ, R11, 0xff, RZ, 0xc0, !PT ;  /* 0x000000ff0bff7812 */ /* 0x000fe2000782c0ff */
[C---:B------:R-:W-:Y:S01]  /*7880*/  IMAD.IADD R13, R8.reuse, 0x1, R13 ;  /* 0x00000001080d7824 */ /* 0x040fe200078e020d */
[----:B------:R-:W-:Y:S01]  /*7890*/  ULDC.64 UR4, c[0x0][0x650] ;  /* 0x0001940000047ab9 */ /* 0x000fe20000000a00 */
[C---:B------:R-:W-:Y:S01]  /*78a0*/  ISETP.GE.U32.AND P2, PT, R8.reuse, 0x3, PT ;  /* 0x000000030800780c */ /* 0x040fe20003f46070 */
[----:B------:R-:W-:Y:S01]  /*78b0*/  BSSY B1, `(.L_x_173) ;  /* 0x000006b000017945 */ /* 0x000fe20003800000 */
[----:B------:R-:W-:Y:S01]  /*78c0*/  IMAD.MOV.U32 R12, RZ, RZ, -0x1 ;  /* 0xffffffffff0c7424 */ /* 0x000fe200078e00ff */
[----:B------:R-:W-:Y:S01]  /*78d0*/  ISETP.GT.U32.AND P0, PT, R13, 0x2, PT ;  /* 0x000000020d00780c */ /* 0x000fe20003f04070 */
[----:B------:R-:W-:Y:S01]  /*78e0*/  IMAD.MOV.U32 R19, RZ, RZ, -0x1 ;  /* 0xffffffffff137424 */ /* 0x000fe200078e00ff */
[----:B------:R-:W-:Y:S01]  /*78f0*/  PRMT R11, RZ, 0x7610, R11 ;  /* 0x00007610ff0b7816 */ /* 0x000fe2000000000b */
[----:B------:R-:W-:Y:S01]  /*7900*/  IMAD.MOV.U32 R7, RZ, RZ, -0x1 ;  /* 0xffffffffff077424 */ /* 0x000fe200078e00ff */
[----:B------:R-:W-:-:S03]  /*7910*/  ISETP.LT.U32.AND P0, PT, R8, 0x3, P0 ;  /* 0x000000030800780c */ /* 0x000fc60000701070 */
[----:B------:R-:W0:Y:S01]  /*7920*/  @P1 S2R R5, SR_CgaCtaId ;  /* 0x0000000000051919 */ /* 0x000e220000008800 */
[----:B------:R-:W-:-:S04]  /*7930*/  @P1 MOV R4, 0x400 ;  /* 0x0000040000041802 */ /* 0x000fc80000000f00 */
[----:B0-----:R-:W-:Y:S01]  /*7940*/  @P1 LEA R6, R5, R4, 0x18 ;  /* 0x0000000405061211 */ /* 0x001fe200078ec0ff */
[----:B------:R-:W-:Y:S01]  /*7950*/  IMAD.WIDE.U32 R4, R13, -0x55555555, RZ ;  /* 0xaaaaaaab0d047825 */ /* 0x000fe200078e00ff */
[----:B------:R-:W-:Y:S02]  /*7960*/  SEL R4, RZ, 0x1, !P0 ;  /* 0x00000001ff047807 */ /* 0x000fe40004000000 */
[----:B------:R0:W-:Y:S01]  /*7970*/  @P1 SYNCS.ARRIVE.TRANS64.A1T0 RZ, [R6+URZ+0x48], RZ ;  /* 0x000048ff06ff19a7 */ /* 0x0001e2000810003f */
[----:B------:R-:W-:Y:S02]  /*7980*/  IADD3 R16, P1, R16, UR38, RZ ;  /* 0x0000002610107c10 */ /* 0x000fe4000ff3e0ff */
[----:B------:R-:W-:Y:S02]  /*7990*/  LOP3.LUT R3, R3, R4, RZ, 0x3c, !PT ;  /* 0x0000000403037212 */ /* 0x000fe400078e3cff */
[----:B------:R-:W-:Y:S02]  /*79a0*/  IADD3.X R17, R17, UR41, RZ, P1, !PT ;  /* 0x0000002911117c10 */ /* 0x000fe40008ffe4ff */
[----:B------:R-:W-:-:S02]  /*79b0*/  ISETP.GE.U32.AND P0, PT, R16, UR4, PT ;  /* 0x0000000410007c0c */ /* 0x000fc4000bf06070 */
[----:B0-----:R-:W-:Y:S02]  /*79c0*/  SHF.R.U32.HI R6, RZ, 0x1, R5 ;  /* 0x00000001ff067819 */ /* 0x001fe40000011605 */
[----:B------:R-:W-:Y:S02]  /*79d0*/  ISETP.GE.U32.AND.EX P0, PT, R17, UR5, PT, P0 ;  /* 0x0000000511007c0c */ /* 0x000fe4000bf06100 */
[----:B------:R-:W-:Y:S01]  /*79e0*/  @P2 LOP3.LUT R3, R3, 0x1, R6, 0x78, !PT ;  /* 0x0000000103032812 */ /* 0x000fe200078e7806 */
[----:B------:R-:W-:Y:S01]  /*79f0*/  IMAD R13, R6, -0x3, R13 ;  /* 0xfffffffd060d7824 */ /* 0x000fe200078e020d */
[----:B------:R-:W-:-:S09]  /*7a00*/  PRMT R4, RZ, 0x7610, R4 ;  /* 0x00007610ff047816 */ /* 0x000fd20000000004 */
[----:B------:R-:W-:Y:S05]  /*7a10*/  @P0 BRA `(.L_x_174) ;  /* 0x0000000400500947 */ /* 0x000fea0003800000 */
[----:B------:R-:W0:Y:S01]  /*7a20*/  S2R R15, SR_CTAID.X ;  /* 0x00000000000f7919 */ /* 0x000e220000002500 */
[----:B------:R-:W-:Y:S01]  /*7a30*/  ULDC.64 UR4, c[0x0][0x628] ;  /* 0x00018a0000047ab9 */ /* 0x000fe20000000a00 */
[----:B------:R-:W1:Y:S01]  /*7a40*/  LDC R20, c[0x0][0x144] ;  /* 0x00005100ff147b82 */ /* 0x000e620000000800 */
[----:B------:R-:W-:Y:S01]  /*7a50*/  ISETP.NE.U32.AND P0, PT, RZ, UR4, PT ;  /* 0x00000004ff007c0c */ /* 0x000fe2000bf05070 */
[----:B------:R-:W2:Y:S01]  /*7a60*/  S2R R12, SR_CTAID.Y ;  /* 0x00000000000c7919 */ /* 0x000ea20000002600 */
[----:B------:R-:W-:Y:S01]  /*7a70*/  ULDC UR6, c[0x0][0x150] ;  /* 0x0000540000067ab9 */ /* 0x000fe20000000800 */
[----:B------:R-:W-:Y:S01]  /*7a80*/  ULDC UR7, c[0x0][0x630] ;  /* 0x00018c0000077ab9 */ /* 0x000fe20000000800 */
[----:B------:R-:W-:Y:S01]  /*7a90*/  ISETP.NE.AND.EX P0, PT, RZ, UR5, PT, P0 ;  /* 0x00000005ff007c0c */ /* 0x000fe2000bf05300 */
[----:B------:R-:W-:Y:S01]  /*7aa0*/  IMAD.MOV.U32 R4, RZ, RZ, R16 ;  /* 0x000000ffff047224 */ /* 0x000fe200078e0010 */
[----:B0-----:R-:W-:-:S05]  /*7ab0*/  I2FP.F32.U32 R5, R15 ;  /* 0x0000000f00057245 */ /* 0x001fca0000201000 */
[----:B------:R-:W-:Y:S01]  /*7ac0*/  FMUL R21, R5, UR6 ;  /* 0x0000000605157c20 */ /* 0x000fe20008400000 */
[----:B------:R-:W-:-:S05]  /*7ad0*/  IMAD.MOV.U32 R5, RZ, RZ, R17 ;  /* 0x000000ffff057224 */ /* 0x000fca00078e0011 */
[----:B--2---:R-:W-:Y:S05]  /*7ae0*/  @!P0 BRA `(.L_x_175) ;  /* 0x0000000000288947 */ /* 0x004fea0003800000 */
[----:B------:R-:W-:Y:S02]  /*7af0*/  ULDC UR6, c[0x0][0x634] ;  /* 0x00018d0000067ab9 */ /* 0x000fe40000000800 */
[----:B------:R-:W-:-:S05]  /*7b00*/  IADD3 R5, P0, R16, UR6, RZ ;  /* 0x0000000610057c10 */ /* 0x000fca000ff1e0ff */
[----:B------:R-:W-:-:S04]  /*7b10*/  IMAD.X R19, RZ, RZ, R17, P0 ;  /* 0x000000ffff137224 */ /* 0x000fc800000e0611 */
[----:B------:R-:W-:-:S04]  /*7b20*/  IMAD.WIDE.U32 R6, R19, UR4, RZ ;  /* 0x0000000413067c25 */ /* 0x000fc8000f8e00ff */
[----:B------:R-:W-:-:S04]  /*7b30*/  IMAD.WIDE.U32 R6, P0, R5, UR5, R6 ;  /* 0x0000000505067c25 */ /* 0x000fc8000f800006 */
[----:B------:R-:W-:-:S04]  /*7b40*/  IMAD.WIDE.U32 R4, R5, UR4, RZ ;  /* 0x0000000405047c25 */ /* 0x000fc8000f8e00ff */
[----:B------:R-:W-:Y:S01]  /*7b50*/  IMAD.MOV.U32 R4, RZ, RZ, R7 ;  /* 0x000000ffff047224 */ /* 0x000fe200078e0007 */
[----:B------:R-:W-:Y:S01]  /*7b60*/  IADD3 RZ, P1, R5, R6, RZ ;  /* 0x0000000605ff7210 */ /* 0x000fe20007f3e0ff */
[----:B------:R-:W-:-:S04]  /*7b70*/  IMAD.X R5, RZ, RZ, RZ, P0 ;  /* 0x000000ffff057224 */ /* 0x000fc800000e06ff */
[----:B------:R-:W-:-:S08]  /*7b80*/  IMAD.WIDE.U32.X R4, R19, UR5, R4, P1 ;  /* 0x0000000513047c25 */ /* 0x000fd000088e0404 */
.L_x_175:
[--C-:B------:R-:W-:Y:S01]  /*7b90*/  SHF.R.U64 R14, R4, UR7, R5.reuse ;  /* 0x00000007040e7c19 */ /* 0x100fe20008001205 */
[----:B------:R-:W0:Y:S01]  /*7ba0*/  F2I.U32.TRUNC.NTZ R21, R21 ;  /* 0x0000001500157305 */ /* 0x000e22000020f000 */
[----:B------:R-:W-:Y:S01]  /*7bb0*/  SHF.R.U32.HI R4, RZ, UR7, R5 ;  /* 0x00000007ff047c19 */ /* 0x000fe20008011605 */
[----:B------:R-:W-:Y:S01]  /*7bc0*/  ULDC.64 UR4, c[0x0][0x620] ;  /* 0x0001880000047ab9 */ /* 0x000fe20000000a00 */
[----:B------:R-:W-:Y:S01]  /*7bd0*/  IADD3 R7, P0, RZ, -R14, RZ ;  /* 0x8000000eff077210 */ /* 0x000fe20007f1e0ff */
[----:B------:R-:W-:-:S04]  /*7be0*/  ULDC.64 UR6, c[0x0][0x640] ;  /* 0x0001900000067ab9 */ /* 0x000fc80000000a00 */
[----:B------:R-:W-:Y:S01]  /*7bf0*/  IMAD.X R4, RZ, RZ, ~R4, P0 ;  /* 0x000000ffff047224 */ /* 0x000fe200000e0e04 */
[----:B------:R-:W-:-:S03]  /*7c00*/  ISETP.NE.U32.AND P0, PT, RZ, UR6, PT ;  /* 0x00000006ff007c0c */ /* 0x000fc6000bf05070 */
[----:B------:R-:W-:Y:S01]  /*7c10*/  IMAD R6, R4, UR4, RZ ;  /* 0x0000000404067c24 */ /* 0x000fe2000f8e02ff */
[----:B------:R-:W-:Y:S01]  /*7c20*/  ISETP.NE.AND.EX P0, PT, RZ, UR7, PT, P0 ;  /* 0x00000007ff007c0c */ /* 0x000fe2000bf05300 */
[----:B------:R-:W-:Y:S01]  /*7c30*/  IMAD.WIDE.U32 R4, R7, UR4, R16 ;  /* 0x0000000407047c25 */ /* 0x000fe2000f8e0010 */
[----:B------:R-:W-:-:S03]  /*7c40*/  ULDC UR4, c[0x0][0x618] ;  /* 0x0001860000047ab9 */ /* 0x000fc60000000800 */
[----:B------:R-:W-:Y:S01]  /*7c50*/  IMAD R7, R7, UR5, R6 ;  /* 0x0000000507077c24 */ /* 0x000fe2000f8e0206 */
[----:B------:R-:W-:Y:S01]  /*7c60*/  ULDC UR5, c[0x0][0x154] ;  /* 0x0000550000057ab9 */ /* 0x000fe20000000800 */
[----:B0-----:R-:W-:Y:S02]  /*7c70*/  IMAD.MOV R6, RZ, RZ, -R21 ;  /* 0x000000ffff067224 */ /* 0x001fe400078e0a15 */
[----:B------:R-:W0:Y:S01]  /*7c80*/  LDC R21, c[0x0][0x148] ;  /* 0x00005200ff157b82 */ /* 0x000e220000000800 */
[----:B------:R-:W-:Y:S02]  /*7c90*/  IMAD.IADD R5, R5, 0x1, R7 ;  /* 0x0000000105057824 */ /* 0x000fe400078e0207 */
[----:B-1----:R-:W-:Y:S01]  /*7ca0*/  IMAD R15, R20, R6, R15 ;  /* 0x00000006140f7224 */ /* 0x002fe200078e020f */
[----:B------:R-:W-:Y:S02]  /*7cb0*/  I2FP.F32.U32 R6, R12 ;  /* 0x0000000c00067245 */ /* 0x000fe40000201000 */
[----:B------:R-:W-:-:S02]  /*7cc0*/  SHF.R.U64 R19, R4, UR4, R5 ;  /* 0x0000000404137c19 */ /* 0x000fc40008001205 */
[----:B------:R-:W-:Y:S01]  /*7cd0*/  SHF.R.U32.HI R4, RZ, UR4, R5 ;  /* 0x00000004ff047c19 */ /* 0x000fe20008011605 */
[----:B------:R-:W-:Y:S01]  /*7ce0*/  FMUL R6, R6, UR5 ;  /* 0x0000000506067c20 */ /* 0x000fe20008400000 */
[----:B------:R-:W-:Y:S02]  /*7cf0*/  ULDC UR4, c[0x0][0x608] ;  /* 0x0001820000047ab9 */ /* 0x000fe40000000800 */
[--C-:B------:R-:W-:Y:S01]  /*7d00*/  SHF.R.U64 R22, R19, UR4, R4.reuse ;  /* 0x0000000413167c19 */ /* 0x100fe20008001204 */
[----:B------:R1:W2:Y:S01]  /*7d10*/  F2I.U32.TRUNC.NTZ R24, R6 ;  /* 0x0000000600187305 */ /* 0x0002a2000020f000 */
[----:B------:R-:W-:Y:S01]  /*7d20*/  SHF.R.U32.HI R5, RZ, UR4, R4 ;  /* 0x00000004ff057c19 */ /* 0x000fe20008011604 */
[----:B------:R-:W-:-:S03]  /*7d30*/  ULDC UR4, c[0x0][0x658] ;  /* 0x0001960000047ab9 */ /* 0x000fc60000000800 */
[--C-:B------:R-:W-:Y:S02]  /*7d40*/  SHF.R.U64 R20, R22, UR4, R5.reuse ;  /* 0x0000000416147c19 */ /* 0x100fe40008001205 */
[----:B------:R-:W-:-:S03]  /*7d50*/  SHF.R.U32.HI R23, RZ, UR4, R5 ;  /* 0x00000004ff177c19 */ /* 0x000fc60008011605 */
[----:B------:R-:W-:Y:S02]  /*7d60*/  IMAD.MOV.U32 R4, RZ, RZ, R20 ;  /* 0x000000ffff047224 */ /* 0x000fe400078e0014 */
[----:B------:R-:W-:Y:S01]  /*7d70*/  IMAD.MOV.U32 R5, RZ, RZ, R23 ;  /* 0x000000ffff057224 */ /* 0x000fe200078e0017 */
[----:B-1----:R-:W-:Y:S06]  /*7d80*/  @!P0 BRA `(.L_x_176) ;  /* 0x0000000000288947 */ /* 0x002fec0003800000 */
        /* <DEDUP_REMOVED lines=10> */
.L_x_176:
[----:B------:R-:W-:Y:S01]  /*7e30*/  ISETP.NE.AND P0, PT, R2, 0x1, PT ;  /* 0x000000010200780c */ /* 0x000fe20003f05270 */
[----:B------:R-:W-:Y:S01]  /*7e40*/  ULDC UR4, c[0x0][0x648] ;  /* 0x0001920000047ab9 */ /* 0x000fe20000000800 */
[----:B------:R-:W-:Y:S01]  /*7e50*/  LOP3.LUT R22, R22, UR21, RZ, 0xc0, !PT ;  /* 0x0000001516167c12 */ /* 0x000fe2000f8ec0ff */
[----:B--2---:R-:W-:Y:S01]  /*7e60*/  IMAD.MOV R24, RZ, RZ, -R24 ;  /* 0x000000ffff187224 */ /* 0x004fe200078e0a18 */
[----:B------:R-:W-:Y:S01]  /*7e70*/  SHF.R.U64 R5, R4, UR4, R5 ;  /* 0x0000000404057c19 */ /* 0x000fe20008001205 */
[----:B------:R-:W-:Y:S01]  /*7e80*/  ULDC UR4, c[0x0][0x638] ;  /* 0x00018e0000047ab9 */ /* 0x000fe20000000800 */
[----:B------:R-:W-:Y:S01]  /*7e90*/  LOP3.LUT R19, R19, UR13, RZ, 0xc0, !PT ;  /* 0x0000000d13137c12 */ /* 0x000fe2000f8ec0ff */
[----:B------:R-:W-:Y:S01]  /*7ea0*/  ULDC UR5, c[0x0][0x610] ;  /* 0x0001840000057ab9 */ /* 0x000fe20000000800 */
[----:B------:R-:W-:Y:S02]  /*7eb0*/  IMAD.MOV.U32 R4, RZ, RZ, 0x1 ;  /* 0x00000001ff047424 */ /* 0x000fe400078e00ff */
[----:B------:R-:W-:-:S02]  /*7ec0*/  IMAD.MOV R7, RZ, RZ, -R5 ;  /* 0x000000ffff077224 */ /* 0x000fc400078e0a05 */
[----:B------:R-:W-:Y:S02]  /*7ed0*/  IMAD R22, R5, UR14, R22 ;  /* 0x0000000e05167c24 */ /* 0x000fe4000f8e0216 */
[----:B0-----:R-:W-:Y:S02]  /*7ee0*/  @P0 IMAD R15, R21, R24, R12 ;  /* 0x00000018150f0224 */ /* 0x001fe400078e020c */
[----:B------:R-:W-:Y:S01]  /*7ef0*/  IMAD R20, R7, UR4, R20 ;  /* 0x0000000407147c24 */ /* 0x000fe2000f8e0214 */
[----:B------:R-:W-:Y:S01]  /*7f00*/  ULDC UR4, c[0x0][0x600] ;  /* 0x0001800000047ab9 */ /* 0x000fe20000000800 */
[----:B------:R-:W-:Y:S02]  /*7f10*/  IMAD R15, R22, UR5, R15 ;  /* 0x00000005160f7c24 */ /* 0x000fe4000f8e020f */
[----:B------:R-:W-:Y:S02]  /*7f20*/  IMAD R20, R20, UR4, R19 ;  /* 0x0000000414147c24 */ /* 0x000fe4000f8e0213 */
[----:B------:R-:W-:-:S03]  /*7f30*/  IMAD.MOV.U32 R7, RZ, RZ, R14 ;  /* 0x000000ffff077224 */ /* 0x000fc600078e000e */
[----:B------:R-:W-:Y:S02]  /*7f40*/  SEL R19, R20, R15, !P0 ;  /* 0x0000000f14137207 */ /* 0x000fe40004000000 */
[----:B------:R-:W-:-:S07]  /*7f50*/  SEL R12, R15, R20, !P0 ;  /* 0x000000140f0c7207 */ /* 0x000fce0004000000 */
.L_x_174:
[----:B------:R-:W-:Y:S05]  /*7f60*/  BSYNC B1 ;  /* 0x0000000000017941 */ /* 0x000fea0003800000 */
.L_x_173:
[----:B------:R-:W-:-:S13]  /*7f70*/  LOP3.LUT P0, RZ, R4, 0xff, RZ, 0xc0, !PT ;  /* 0x000000ff04ff7812 */ /* 0x000fda000780c0ff */
[----:B------:R-:W-:Y:S05]  /*7f80*/  @P0 BRA `(.L_x_177) ;  /* 0xfffffff400040947 */ /* 0x000fea000383ffff */
[----:B------:R-:W-:Y:S05]  /*7f90*/  BSYNC B0 ;  /* 0x0000000000007941 */ /* 0x000fea0003800000 */
.L_x_166:
[----:B------:R-:W-:-:S03]  /*7fa0*/  UMOV UR4, 0xffffffff ;  /* 0xffffffff00047882 */ /* 0x000fc60000000000 */
[----:B------:R-:W-:Y:S05]  /*7fb0*/  BRA.DIV UR4, `(.L_x_178) ;  /* 0x0000000204f07947 */ /* 0x000fea000b800000 */
[----:B------:R-:W-:-:S13]  /*7fc0*/  ELECT P6, URZ, PT ;  /* 0x00000000003f782f */ /* 0x000fda00038c0000 */
.L_x_191:
[----:B------:R-:W-:Y:S04]  /*7fd0*/  BSSY B0, `(.L_x_179) ;  /* 0x0000022000007945 */ /* 0x000fe80003800000 */
[----:B------:R-:W-:Y:S05]  /*7fe0*/  @!P6 BRA `(.L_x_180) ;  /* 0x000000000080e947 */ /* 0x000fea0003800000 */
[----:B------:R-:W-:-:S04]  /*7ff0*/  LOP3.LUT R18, R18, 0x2, RZ, 0xfc, !PT ;  /* 0x0000000212127812 */ /* 0x000fc800078efcff */
[----:B------:R-:W-:-:S13]  /*8000*/  ISETP.NE.AND P0, PT, R18, 0x3, PT ;  /* 0x000000031200780c */ /* 0x000fda0003f05270 */
[----:B------:R-:W-:Y:S05]  /*8010*/  @!P0 BRA `(.L_x_181) ;  /* 0x0000000000048947 */ /* 0x000fea0003800000 */
[----:B------:R-:W-:Y:S01]  /*8020*/  BPT.TRAP 0x1 ;  /* 0x000000040000795c */ /* 0x000fe20000300000 */
.L_x_181:
[----:B------:R-:W0:Y:S01]  /*8030*/  S2R R5, SR_CgaCtaId ;  /* 0x0000000000057919 */ /* 0x000e220000008800 */
[----:B------:R-:W-:Y:S02]  /*8040*/  MOV R0, 0x400 ;  /* 0x0000040000007802 */ /* 0x000fe40000000f00 */
[----:B------:R-:W-:Y:S02]  /*8050*/  SHF.L.U32 R4, R3, 0x1f, RZ ;  /* 0x0000001f03047819 */ /* 0x000fe400000006ff */
[----:B0-----:R-:W-:-:S05]  /*8060*/  LEA R0, R5, R0, 0x18 ;  /* 0x0000000005007211 */ /* 0x001fca00078ec0ff */
[----:B------:R-:W-:-:S04]  /*8070*/  VIADD R0, R0, 0x18 ;  /* 0x0000001800007836 */ /* 0x000fc80000000000 */
[C---:B------:R-:W-:Y:S02]  /*8080*/  IMAD R7, R13.reuse, 0x8, R0 ;  /* 0x000000080d077824 */ /* 0x040fe400078e0200 */
[----:B------:R-:W-:Y:S02]  /*8090*/  VIADD R13, R13, 0x1 ;  /* 0x000000010d0d7836 */ /* 0x000fe40000000000 */
[----:B------:R-:W0:Y:S03]  /*80a0*/  SYNCS.PHASECHK.TRANS64.TRYWAIT P0, [R7+URZ], R4 ;  /* 0x00000004070075a7 */ /* 0x000e26000800017f */
[----:B------:R-:W-:-:S04]  /*80b0*/  ISETP.NE.AND P1, PT, R13, 0x3, PT ;  /* 0x000000030d00780c */ /* 0x000fc80003f25270 */
[----:B------:R-:W-:Y:S02]  /*80c0*/  SEL R2, RZ, 0x1, P1 ;  /* 0x00000001ff027807 */ /* 0x000fe40000800000 */
[----:B------:R-:W-:Y:S02]  /*80d0*/  SEL R13, R13, RZ, P1 ;  /* 0x000000ff0d0d7207 */ /* 0x000fe40000800000 */
[----:B------:R-:W-:-:S03]  /*80e0*/  LOP3.LUT R9, R3, R2, RZ, 0x3c, !PT ;  /* 0x0000000203097212 */ /* 0x000fc600078e3cff */
[----:B------:R-:W-:Y:S01]  /*80f0*/  IMAD R6, R13, 0x8, R0 ;  /* 0x000000080d067824 */ /* 0x000fe200078e0200 */
[----:B------:R-:W-:Y:S01]  /*8100*/  SHF.L.U32 R5, R9, 0x1f, RZ ;  /* 0x0000001f09057819 */ /* 0x000fe200000006ff */
[----:B0-----:R-:W-:Y:S06]  /*8110*/  @!P0 BRA `(.L_x_182) ;  /* 0x0000000000b88947 */ /* 0x001fec0003800000 */
.L_x_192:
[----:B------:R-:W1:Y:S01]  /*8120*/  SYNCS.PHASECHK.TRANS64.TRYWAIT P0, [R6+URZ], R5 ;  /* 0x00000005060075a7 */ /* 0x000e62000800017f */
[----:B------:R-:W-:-:S05]  /*8130*/  VIADD R2, R13, 0x1 ;  /* 0x000000010d027836 */ /* 0x000fca0000000000 */
[----:B------:R-:W-:-:S04]  /*8140*/  ISETP.NE.AND P1, PT, R2, 0x3, PT ;  /* 0x000000030200780c */ /* 0x000fc80003f25270 */
[----:B0-----:R-:W-:Y:S02]  /*8150*/  SEL R4, RZ, 0x1, P1 ;  /* 0x00000001ff047807 */ /* 0x001fe40000800000 */
[----:B------:R-:W-:Y:S02]  /*8160*/  SEL R3, R2, RZ, P1 ;  /* 0x000000ff02037207 */ /* 0x000fe40000800000 */
[----:B------:R-:W-:Y:S01]  /*8170*/  LOP3.LUT R4, R9, R4, RZ, 0x3c, !PT ;  /* 0x0000000409047212 */ /* 0x000fe200078e3cff */
[----:B-1----:R-:W-:Y:S06]  /*8180*/  @!P0 BRA `(.L_x_183) ;  /* 0x0000000000b08947 */ /* 0x002fec0003800000 */
.L_x_193:
[----:B------:R-:W-:Y:S01]  /*8190*/  IMAD R3, R3, 0x8, R0 ;  /* 0x0000000803037824 */ /* 0x000fe200078e0200 */
[----:B------:R-:W-:-:S07]  /*81a0*/  SHF.L.U32 R0, R4, 0x1f, RZ ;  /* 0x0000001f04007819 */ /* 0x000fce00000006ff */
.L_x_184:
[----:B-1----:R1:W2:Y:S02]  /*81b0*/  SYNCS.PHASECHK.TRANS64.TRYWAIT P0, [R3+URZ], R0 ;  /* 0x00000000030075a7 */ /* 0x0022a4000800017f */
[----:B--2---:R-:W-:Y:S05]  /*81c0*/  @!P0 NANOSLEEP.SYNCS 0x989680 ;  /* 0x009896800000895d */ /* 0x004fea0003900000 */
[----:B------:R-:W2:Y:S02]  /*81d0*/  @!P0 SYNCS.PHASECHK.TRANS64 P0, [R3+URZ], R0 ;  /* 0x00000000030085a7 */ /* 0x000ea4000800007f */
[----:B--2---:R-:W-:Y:S05]  /*81e0*/  @!P0 BRA `(.L_x_184) ;  /* 0xfffffffc00f08947 */ /* 0x004fea000383ffff */
.L_x_180:
[----:B------:R-:W-:Y:S05]  /*81f0*/  BSYNC B0 ;  /* 0x0000000000007941 */ /* 0x000fea0003800000 */
.L_x_179:
[----:B------:R-:W-:Y:S05]  /*8200*/  EXIT ;  /* 0x000000000000794d */ /* 0x000fea0003800000 */
.L_x_21:
[----:B-1----:R1:W2:Y:S02]  /*8210*/  SYNCS.PHASECHK.TRANS64.TRYWAIT P1, [R3+URZ], R0 ;  /* 0x00000000030075a7 */ /* 0x0022a4000802017f */
[----:B--2---:R-:W-:Y:S05]  /*8220*/  @!P1 NANOSLEEP.SYNCS 0x989680 ;  /* 0x009896800000995d */ /* 0x004fea0003900000 */
[----:B------:R-:W2:Y:S02]  /*8230*/  @!P1 SYNCS.PHASECHK.TRANS64 P1, [R3+URZ], R0 ;  /* 0x00000000030095a7 */ /* 0x000ea4000802007f */
[----:B--2---:R-:W-:Y:S05]  /*8240*/  @!P1 BRA `(.L_x_21) ;  /* 0xfffffffc00f09947 */ /* 0x004fea000383ffff */
[----:B------:R-:W-:Y:S05]  /*8250*/  BRA `(.L_x_20) ;  /* 0xffffff94004c7947 */ /* 0x000fea000383ffff */
.L_x_26:
[----:B-1----:R1:W2:Y:S02]  /*8260*/  SYNCS.PHASECHK.TRANS64.TRYWAIT P1, [R5+URZ], R4 ;  /* 0x00000004050075a7 */ /* 0x0022a4000802017f */
[----:B--2---:R-:W-:Y:S05]  /*8270*/  @!P1 NANOSLEEP.SYNCS 0x989680 ;  /* 0x009896800000995d */ /* 0x004fea0003900000 */
[----:B------:R-:W2:Y:S02]  /*8280*/  @!P1 SYNCS.PHASECHK.TRANS64 P1, [R5+URZ], R4 ;  /* 0x00000004050095a7 */ /* 0x000ea4000802007f */
[----:B--2---:R-:W-:Y:S05]  /*8290*/  @!P1 BRA `(.L_x_26) ;  /* 0xfffffffc00f09947 */ /* 0x004fea000383ffff */
[----:B------:R-:W-:Y:S05]  /*82a0*/  BRA `(.L_x_25) ;  /* 0xffffff9800987947 */ /* 0x000fea000383ffff */
.L_x_167:
[----:B------:R-:W-:Y:S01]  /*82b0*/  BSSY B1, `(.L_x_185) ;  /* 0x0000006000017945 */ /* 0x000fe20003800000 */
[----:B------:R-:W-:-:S07]  /*82c0*/  IMAD.MOV.U32 R15, RZ, RZ, -0x1 ;  /* 0xffffffffff0f7424 */ /* 0x000fce00078e00ff */
[----:B------:R-:W-:Y:S05]  /*82d0*/  WARPSYNC.COLLECTIVE R15, `(.L_x_186) ;  /* 0x000000000f0c7348 */ /* 0x000fea0003c00000 */
[----:B------:R-:W-:Y:S02]  /*82e0*/  ELECT P6, UR62, PT ;  /* 0x00000000003e782f */ /* 0x000fe400038c0000 */
[----:B------:R-:W-:Y:S01]  /*82f0*/  MOV R14, UR62 ;  /* 0x0000003e000e7c02 */ /* 0x000fe20008000f00 */
[----:B------:R-:W-:Y:S10]  /*8300*/  ENDCOLLECTIVE ;  /* 0x000000000000791b */ /* 0x000ff40003800000 */
.L_x_186:
[----:B------:R-:W-:Y:S05]  /*8310*/  BSYNC B1 ;  /* 0x0000000000017941 */ /* 0x000fea0003800000 */
.L_x_185:
[----:B------:R-:W-:Y:S05]  /*8320*/  BRA `(.L_x_187) ;  /* 0xfffffff000287947 */ /* 0x000fea000383ffff */
.L_x_170:
[----:B0-----:R0:W1:Y:S02]  /*8330*/  SYNCS.PHASECHK.TRANS64.TRYWAIT P0, [R21+URZ+0x18], R12 ;  /* 0x0000180c150075a7 */ /* 0x001064000800017f */
[----:B-1----:R-:W-:Y:S05]  /*8340*/  @!P0 NANOSLEEP.SYNCS 0x989680 ;  /* 0x009896800000895d */ /* 0x002fea0003900000 */
[----:B------:R-:W1:Y:S02]  /*8350*/  @!P0 SYNCS.PHASECHK.TRANS64 P0, [R21+URZ+0x18], R12 ;  /* 0x0000180c150085a7 */ /* 0x000e64000800007f */
[----:B-1----:R-:W-:Y:S05]  /*8360*/  @!P0 BRA `(.L_x_170) ;  /* 0xfffffffc00f08947 */ /* 0x002fea000383ffff */
[----:B------:R-:W-:Y:S05]  /*8370*/  BRA `(.L_x_188) ;  /* 0xfffffff000647947 */ /* 0x000fea000383ffff */
.L_x_178:
[----:B------:R-:W-:Y:S01]  /*8380*/  BSSY B0, `(.L_x_189) ;  /* 0x0000006000007945 */ /* 0x000fe20003800000 */
[----:B------:R-:W-:-:S07]  /*8390*/  IMAD.MOV.U32 R15, RZ, RZ, -0x1 ;  /* 0xffffffffff0f7424 */ /* 0x000fce00078e00ff */
[----:B------:R-:W-:Y:S05]  /*83a0*/  WARPSYNC.COLLECTIVE R15, `(.L_x_190) ;  /* 0x000000000f0c7348 */ /* 0x000fea0003c00000 */
[----:B------:R-:W-:Y:S02]  /*83b0*/  ELECT P6, UR62, PT ;  /* 0x00000000003e782f */ /* 0x000fe400038c0000 */
[----:B------:R-:W-:Y:S01]  /*83c0*/  MOV R14, UR62 ;  /* 0x0000003e000e7c02 */ /* 0x000fe20008000f00 */
[----:B------:R-:W-:Y:S10]  /*83d0*/  ENDCOLLECTIVE ;  /* 0x000000000000791b */ /* 0x000ff40003800000 */
.L_x_190:
[----:B------:R-:W-:Y:S05]  /*83e0*/  BSYNC B0 ;  /* 0x0000000000007941 */ /* 0x000fea0003800000 */
.L_x_189:
[----:B------:R-:W-:Y:S05]  /*83f0*/  BRA `(.L_x_191) ;  /* 0xfffffff800f47947 */ /* 0x000fea000383ffff */
.L_x_182:
[----:B0-----:R0:W1:Y:S02]  /*8400*/  SYNCS.PHASECHK.TRANS64.TRYWAIT P0, [R7+URZ], R4 ;  /* 0x00000004070075a7 */ /* 0x001064000800017f */
[----:B-1----:R-:W-:Y:S05]  /*8410*/  @!P0 NANOSLEEP.SYNCS 0x989680 ;  /* 0x009896800000895d */ /* 0x002fea0003900000 */
[----:B------:R-:W1:Y:S02]  /*8420*/  @!P0 SYNCS.PHASECHK.TRANS64 P0, [R7+URZ], R4 ;  /* 0x00000004070085a7 */ /* 0x000e64000800007f */
[----:B-1----:R-:W-:Y:S05]  /*8430*/  @!P0 BRA `(.L_x_182) ;  /* 0xfffffffc00f08947 */ /* 0x002fea000383ffff */
[----:B------:R-:W-:Y:S05]  /*8440*/  BRA `(.L_x_192) ;  /* 0xfffffffc00347947 */ /* 0x000fea000383ffff */
.L_x_183:
[----:B0-----:R0:W1:Y:S02]  /*8450*/  SYNCS.PHASECHK.TRANS64.TRYWAIT P0, [R6+URZ], R5 ;  /* 0x00000005060075a7 */ /* 0x001064000800017f */
[----:B-1----:R-:W-:Y:S05]  /*8460*/  @!P0 NANOSLEEP.SYNCS 0x989680 ;  /* 0x009896800000895d */ /* 0x002fea0003900000 */
[----:B------:R-:W1:Y:S02]  /*8470*/  @!P0 SYNCS.PHASECHK.TRANS64 P0, [R6+URZ], R5 ;  /* 0x00000005060085a7 */ /* 0x000e64000800007f */
[----:B-1----:R-:W-:Y:S05]  /*8480*/  @!P0 BRA `(.L_x_183) ;  /* 0xfffffffc00f08947 */ /* 0x002fea000383ffff */
[----:B------:R-:W-:Y:S05]  /*8490*/  BRA `(.L_x_193) ;  /* 0xfffffffc003c7947 */ /* 0x000fea000383ffff */
.L_x_194:
[----:B------:R-:W-:-:S00]  /*84a0*/  BRA `(.L_x_194) ;  /* 0xfffffffc00fc7947 */ /* 0x000fc0000383ffff */
[----:B------:R-:W-:-:S00]  /*84b0*/  NOP ;  /* 0x0000000000007918 */ /* 0x000fc00000000000 */
        /* <DEDUP_REMOVED lines=12> */
.L_x_195:


//--------------------- .nv.global.init           --------------------------
	.section	.nv.global.init,"aw",@progbits
.nv.global.init:
	.type		$str$22,@object
	.size		$str$22,($str$23 - $str$22)
$str$22:
        /*0000*/ 	.byte	0x6b, 0x5f, 0x74, 0x69, 0x6c, 0x65, 0x5f, 0x63, 0x6f, 0x75, 0x6e, 0x74, 0x20, 0x3e, 0x3d, 0x20
        /*0010*/ 	.byte	0x31, 0x00
	.type		$str$23,@object
	.size		$str$23,(__unnamed_1 - $str$23)
$str$23:
        /*0012*/ 	.byte	0x2f, 0x74, 0x6d, 0x70, 0x2f, 0x63, 0x75, 0x74, 0x6c, 0x61, 0x73, 0x73, 0x5f, 0x73, 0x77, 0x65
        /*0022*/ 	.byte	0x65, 0x70, 0x5f, 0x73, 0x72, 0x63, 0x2f, 0x69, 0x6e, 0x63, 0x6c, 0x75, 0x64, 0x65, 0x2f, 0x63
        /*0032*/ 	.byte	0x75, 0x74, 0x6c, 0x61, 0x73, 0x73, 0x2f, 0x67, 0x65, 0x6d, 0x6d, 0x2f, 0x63, 0x6f, 0x6c, 0x6c
        /*0042*/ 	.byte	0x65, 0x63, 0x74, 0x69, 0x76, 0x65, 0x2f, 0x73, 0x6d, 0x39, 0x30, 0x5f, 0x6d, 0x6d, 0x61, 0x5f
        /*0052*/ 	.byte	0x74, 0x6d, 0x61, 0x5f, 0x67, 0x6d, 0x6d, 0x61, 0x5f, 0x73, 0x73, 0x5f, 0x77, 0x61, 0x72, 0x70
        /*0062*/ 	.byte	0x73, 0x70, 0x65, 0x63, 0x69, 0x61, 0x6c, 0x69, 0x7a, 0x65, 0x64, 0x2e, 0x68, 0x70, 0x70, 0x00
	.type		__unnamed_1,@object
	.size		__unnamed_1,(.L_0 - __unnamed_1)
__unnamed_1:
        /*0072*/ 	.byte	0x76, 0x6f, 0x69, 0x64, 0x20, 0x63, 0x75, 0x74, 0x6c, 0x61, 0x73, 0x73, 0x3a, 0x3a, 0x67, 0x65
        /* <DEDUP_REMOVED lines=181> */
        /*0bd2*/ 	.byte	0x69, 0x64, 0x65, 0x6e, 0x74, 0x69, 0x74, 0x79, 0x5d, 0x00
.L_0:


//--------------------- .nv.shared._ZN7cutlass13device_kernelINS_4gemm6kernel13GemmUniversalIN4cute5tupleIJiiiiEEENS1_10collective13CollectiveMmaINS1_34MainloopSm90TmaGmmaWarpSpecializedILi3ENS5_IJNS4_1CILi2EEESB_NSA_ILi1EEEEEENS1_35KernelTmaWarpSpecializedCooperativeEEENS5_IJNSA_ILi128EEESG_SG_EEENS_10bfloat16_tENS5_IJlSC_lEEESI_SJ_NS4_8TiledMMAINS4_8MMA_AtomIJNS4_4SM904GMMA28MMA_64x128x16_F32BF16BF16_SSILNSN_5MajorE0ELSP_0ELNSN_7ScaleInE1ELSQ_1EEEEEENS4_6LayoutINS5_IJSB_SC_SC_EEENS5_IJSC_NSA_ILi0EEESV_EEEEENS5_IJNS4_10UnderscoreESY_SY_EEEEENS4_23SM90_TMA_LOAD_MULTICASTENS4_14ComposedLayoutINS4_7SwizzleILi3ELi4ELi3EEENS4_18smem_ptr_flag_bitsILi16EEENST_INS5_IJNSA_ILi8EEENSA_ILi64EEEEEENS5_IJS18_SC_EEEEEEEvNS4_8identityES11_S1C_vS1D_EENS_8epilogue10collective6detail29Sm90TmaWarpSpecializedAdapterINS1G_15DefaultEpilogueISI_SJ_SJ_NS1F_6thread17LinearCombinationISI_Li1EffLNS1K_9ScaleType4KindE0ELNS_15FloatRoundStyleE2ESI_EENS1_15EpilogueDefaultEEEEEvvEEEEvNT_6ParamsE --------------------------
	.section	.nv.shared._ZN7cutlass13device_kernelINS_4gemm6kernel13GemmUniversalIN4cute5tupleIJiiiiEEENS1_10collective13CollectiveMmaINS1_34MainloopSm90TmaGmmaWarpSpecializedILi3ENS5_IJNS4_1CILi2EEESB_NSA_ILi1EEEEEENS1_35KernelTmaWarpSpecializedCooperativeEEENS5_IJNSA_ILi128EEESG_SG_EEENS_10bfloat16_tENS5_IJlSC_lEEESI_SJ_NS4_8TiledMMAINS4_8MMA_AtomIJNS4_4SM904GMMA28MMA_64x128x16_F32BF16BF16_SSILNSN_5MajorE0ELSP_0ELNSN_7ScaleInE1ELSQ_1EEEEEENS4_6LayoutINS5_IJSB_SC_SC_EEENS5_IJSC_NSA_ILi0EEESV_EEEEENS5_IJNS4_10UnderscoreESY_SY_EEEEENS4_23SM90_TMA_LOAD_MULTICASTENS4_14ComposedLayoutINS4_7SwizzleILi3ELi4ELi3EEENS4_18smem_ptr_flag_bitsILi16EEENST_INS5_IJNSA_ILi8EEENSA_ILi64EEEEEENS5_IJS18_SC_EEEEEEEvNS4_8identityES11_S1C_vS1D_EENS_8epilogue10collective6detail29Sm90TmaWarpSpecializedAdapterINS1G_15DefaultEpilogueISI_SJ_SJ_NS1F_6thread17LinearCombinationISI_Li1EffLNS1K_9ScaleType4KindE0ELNS_15FloatRoundStyleE2ESI_EENS1_15EpilogueDefaultEEEEEvvEEEEvNT_6ParamsE,"aw",@nobits
	.sectionflags	@""
	.align	16
	.zero		1024


//--------------------- .nv.shared.reserved.0     --------------------------
	.section	.nv.shared.reserved.0,"aw",@nobits
	.weak		__nv_reservedSMEM_offset_0_alias
	.size		__nv_reservedSMEM_offset_0_alias, 0, 0
	.other		__nv_reservedSMEM_offset_0_alias,@"STO_CUDA_RESERVED_SHARED STV_DEFAULT"
__nv_reservedSMEM_offset_0_alias:
	.zero		0


//--------------------- .nv.global                --------------------------
	.section	.nv.global,"aw",@nobits
.nv.global:
	.type		_ZN40_INTERNAL_ffd07cb9_4_k_cu_05c14ad3_276304cute1_E,@object
	.size		_ZN40_INTERNAL_ffd07cb9_4_k_cu_05c14ad3_276304cute1_E,(_ZN40_INTERNAL_ffd07cb9_4_k_cu_05c14ad3_276304cuda3std3__45__cpo6cbeginE - _ZN40_INTERNAL_ffd07cb9_4_k_cu_05c14ad3_276304cute1_E)
_ZN40_INTERNAL_ffd07cb9_4_k_cu_05c14ad3_276304cute1_E:
	.zero		1
	.type		_ZN40_INTERNAL_ffd07cb9_4_k_cu_05c14ad3_276304cuda3std3__45__cpo6cbeginE,@object
	.size		_ZN40_INTERNAL_ffd07cb9_4_k_cu_05c14ad3_276304cuda3std3__45__cpo6cbeginE,(_ZN40_INTERNAL_ffd07cb9_4_k_cu_05c14ad3_276304cuda3std3__48in_placeE - _ZN40_INTERNAL_ffd07cb9_4_k_cu_05c14ad3_276304cuda3std3__45__cpo6cbeginE)
_ZN40_INTERNAL_ffd07cb9_4_k_cu_05c14ad3_276304cuda3std3__45__cpo6cbeginE:
	.zero		1
	.type		_ZN40_INTERNAL_ffd07cb9_4_k_cu_05c14ad3_276304cuda3std3__48in_placeE,@object
	.size		_ZN40_INTERNAL_ffd07cb9_4_k_cu_05c14ad3_276304cuda3std3__48in_placeE,(_ZN40_INTERNAL_ffd07cb9_4_k_cu_05c14ad3_276304cuda3std6ranges3__45__cpo9iter_moveE - _ZN40_INTERNAL_ffd07cb9_4_k_cu_05c14ad3_276304cuda3std3__48in_placeE)
_ZN40_INTERNAL_ffd07cb9_4_k_cu_05c14ad3_276304cuda3std3__48in_placeE:
	.zero		1
	.type		_ZN40_INTERNAL_ffd07cb9_4_k_cu_05c14ad3_276304cuda3std6ranges3__45__cpo9iter_moveE,@object
	.size		_ZN40_INTERNAL_ffd07cb9_4_k_cu_05c14ad3_276304cuda3std6ranges3__45__cpo9iter_moveE,(_ZN40_INTERNAL_ffd07cb9_4_k_cu_05c14ad3_276304cuda3std3__45__cpo5beginE - _ZN40_INTERNAL_ffd07cb9_4_k_cu_05c14ad3_276304cuda3std6ranges3__45__cpo9iter_moveE)
_ZN40_INTERNAL_ffd07cb9_4_k_cu_05c14ad3_276304cuda3std6ranges3__45__cpo9iter_moveE:
	.zero		1
	.type		_ZN40_INTERNAL_ffd07cb9_4_k_cu_05c14ad3_276304cuda3std3__45__cpo5beginE,@object
	.size		_ZN40_INTERNAL_ffd07cb9_4_k_cu_05c14ad3_276304cuda3std3__45__cpo5beginE,(_ZN40_INTERNAL_ffd07cb9_4_k_cu_05c14ad3_276304cuda3std3__442_GLOBAL__N__ffd07cb9_4_k_cu_05c14ad3_276306ignoreE - _ZN40_INTERNAL_ffd07cb9_4_k_cu_05c14ad3_276304cuda3std3__45__cpo5beginE)
_ZN40_INTERNAL_ffd07cb9_4_k_cu_05c14ad3_276304cuda3std3__45__cpo5beginE:
	.zero		1
	.type		_ZN40_INTERNAL_ffd07cb9_4_k_cu_05c14ad3_276304cuda3std3__442_GLOBAL__N__ffd07cb9_4_k_cu_05c14ad3_276306ignoreE,@object
	.size		_ZN40_INTERNAL_ffd07cb9_4_k_cu_05c14ad3_276304cuda3std3__442_GLOBAL__N__ffd07cb9_4_k_cu_05c14ad3_276306ignoreE,(_ZN40_INTERNAL_ffd07cb9_4_k_cu_05c14ad3_276304cute7productE - _ZN40_INTERNAL_ffd07cb9_4_k_cu_05c14ad3_276304cuda3std3__442_GLOBAL__N__ffd07cb9_4_k_cu_05c14ad3_276306ignoreE)
_ZN40_INTERNAL_ffd07cb9_4_k_cu_05c14ad3_276304cuda3std3__442_GLOBAL__N__ffd07cb9_4_k_cu_05c14ad3_276306ignoreE:
	.zero		1
	.type		_ZN40_INTERNAL_ffd07cb9_4_k_cu_05c14ad3_276304cute7productE,@object
	.size		_ZN40_INTERNAL_ffd07cb9_4_k_cu_05c14ad3_276304cute7productE,(_ZN40_INTERNAL_ffd07cb9_4_k_cu_05c14ad3_276304cuda3std3__45__cpo3endE - _ZN40_INTERNAL_ffd07cb9_4_k_cu_05c14ad3_276304cute7productE)
_ZN40_INTERNAL_ffd07cb9_4_k_cu_05c14ad3_276304cute7productE:
	.zero		1
	.type		_ZN40_INTERNAL_ffd07cb9_4_k_cu_05c14ad3_276304cuda3std3__45__cpo3endE,@object
	.size		_ZN40_INTERNAL_ffd07cb9_4_k_cu_05c14ad3_276304cuda3std3__45__cpo3endE,(_ZN40_INTERNAL_ffd07cb9_4_k_cu_05c14ad3_276304cuda3std3__419piecewise_constructE - _ZN40_INTERNAL_ffd07cb9_4_k_cu_05c14ad3_276304cuda3std3__45__cpo3endE)
_ZN40_INTERNAL_ffd07cb9_4_k_cu_05c14ad3_276304cuda3std3__45__cpo3endE:
	.zero		1
	.type		_ZN40_INTERNAL_ffd07cb9_4_k_cu_05c14ad3_276304cuda3std3__419piecewise_constructE,@object
	.size		_ZN40_INTERNAL_ffd07cb9_4_k_cu_05c14ad3_276304cuda3std3__419piecewise_constructE,(_ZN40_INTERNAL_ffd07cb9_4_k_cu_05c14ad3_276304cuda3std3__45__cpo4cendE - _ZN40_INTERNAL_ffd07cb9_4_k_cu_05c14ad3_276304cuda3std3__419piecewise_constructE)
_ZN40_INTERNAL_ffd07cb9_4_k_cu_05c14ad3_276304cuda3std3__419piecewise_constructE:
	.zero		1
	.type		_ZN40_INTERNAL_ffd07cb9_4_k_cu_05c14ad3_276304cuda3std3__45__cpo4cendE,@object
	.size		_ZN40_INTERNAL_ffd07cb9_4_k_cu_05c14ad3_276304cuda3std3__45__cpo4cendE,(_ZN40_INTERNAL_ffd07cb9_4_k_cu_05c14ad3_276304cuda3std6ranges3__45__cpo4swapE - _ZN40_INTERNAL_ffd07cb9_4_k_cu_05c14ad3_276304cuda3std3__45__cpo4cendE)
_ZN40_INTERNAL_ffd07cb9_4_k_cu_05c14ad3_276304cuda3std3__45__cpo4cendE:
	.zero		1
	.type		_ZN40_INTERNAL_ffd07cb9_4_k_cu_05c14ad3_276304cuda3std6ranges3__45__cpo4swapE,@object
	.size		_ZN40_INTERNAL_ffd07cb9_4_k_cu_05c14ad3_276304cuda3std6ranges3__45__cpo4swapE,(.L_8 - _ZN40_INTERNAL_ffd07cb9_4_k_cu_05c14ad3_276304cuda3std6ranges3__45__cpo4swapE)
_ZN40_INTERNAL_ffd07cb9_4_k_cu_05c14ad3_276304cuda3std6ranges3__45__cpo4swapE:
	.zero		1
.L_8:


//--------------------- .nv.constant0._ZN7cutlass13device_kernelINS_4gemm6kernel13GemmUniversalIN4cute5tupleIJiiiiEEENS1_10collective13CollectiveMmaINS1_34MainloopSm90TmaGmmaWarpSpecializedILi3ENS5_IJNS4_1CILi2EEESB_NSA_ILi1EEEEEENS1_35KernelTmaWarpSpecializedCooperativeEEENS5_IJNSA_ILi128EEESG_SG_EEENS_10bfloat16_tENS5_IJlSC_lEEESI_SJ_NS4_8TiledMMAINS4_8MMA_AtomIJNS4_4SM904GMMA28MMA_64x128x16_F32BF16BF16_SSILNSN_5MajorE0ELSP_0ELNSN_7ScaleInE1ELSQ_1EEEEEENS4_6LayoutINS5_IJSB_SC_SC_EEENS5_IJSC_NSA_ILi0EEESV_EEEEENS5_IJNS4_10UnderscoreESY_SY_EEEEENS4_23SM90_TMA_LOAD_MULTICASTENS4_14ComposedLayoutINS4_7SwizzleILi3ELi4ELi3EEENS4_18smem_ptr_flag_bitsILi16EEENST_INS5_IJNSA_ILi8EEENSA_ILi64EEEEEENS5_IJS18_SC_EEEEEEEvNS4_8identityES11_S1C_vS1D_EENS_8epilogue10collective6detail29Sm90TmaWarpSpecializedAdapterINS1G_15DefaultEpilogueISI_SJ_SJ_NS1F_6thread17LinearCombinationISI_Li1EffLNS1K_9ScaleType4KindE0ELNS_15FloatRoundStyleE2ESI_EENS1_15EpilogueDefaultEEEEEvvEEEEvNT_6ParamsE --------------------------
	.section	.nv.constant0._ZN7cutlass13device_kernelINS_4gemm6kernel13GemmUniversalIN4cute5tupleIJiiiiEEENS1_10collective13CollectiveMmaINS1_34MainloopSm90TmaGmmaWarpSpecializedILi3ENS5_IJNS4_1CILi2EEESB_NSA_ILi1EEEEEENS1_35KernelTmaWarpSpecializedCooperativeEEENS5_IJNSA_ILi128EEESG_SG_EEENS_10bfloat16_tENS5_IJlSC_lEEESI_SJ_NS4_8TiledMMAINS4_8MMA_AtomIJNS4_4SM904GMMA28MMA_64x128x16_F32BF16BF16_SSILNSN_5MajorE0ELSP_0ELNSN_7ScaleInE1ELSQ_1EEEEEENS4_6LayoutINS5_IJSB_SC_SC_EEENS5_IJSC_NSA_ILi0EEESV_EEEEENS5_IJNS4_10UnderscoreESY_SY_EEEEENS4_23SM90_TMA_LOAD_MULTICASTENS4_14ComposedLayoutINS4_7SwizzleILi3ELi4ELi3EEENS4_18smem_ptr_flag_bitsILi16EEENST_INS5_IJNSA_ILi8EEENSA_ILi64EEEEEENS5_IJS18_SC_EEEEEEEvNS4_8identityES11_S1C_vS1D_EENS_8epilogue10collective6detail29Sm90TmaWarpSpecializedAdapterINS1G_15DefaultEpilogueISI_SJ_SJ_NS1F_6thread17LinearCombinationISI_Li1EffLNS1K_9ScaleType4KindE0ELNS_15FloatRoundStyleE2ESI_EENS1_15EpilogueDefaultEEEEEvvEEEEvNT_6ParamsE,"a",@progbits
	.sectionflags	@""
	.align	4
.nv.constant0._ZN7cutlass13device_kernelINS_4gemm6kernel13GemmUniversalIN4cute5tupleIJiiiiEEENS1_10collective13CollectiveMmaINS1_34MainloopSm90TmaGmmaWarpSpecializedILi3ENS5_IJNS4_1CILi2EEESB_NSA_ILi1EEEEEENS1_35KernelTmaWarpSpecializedCooperativeEEENS5_IJNSA_ILi128EEESG_SG_EEENS_10bfloat16_tENS5_IJlSC_lEEESI_SJ_NS4_8TiledMMAINS4_8MMA_AtomIJNS4_4SM904GMMA28MMA_64x128x16_F32BF16BF16_SSILNSN_5MajorE0ELSP_0ELNSN_7ScaleInE1ELSQ_1EEEEEENS4_6LayoutINS5_IJSB_SC_SC_EEENS5_IJSC_NSA_ILi0EEESV_EEEEENS5_IJNS4_10UnderscoreESY_SY_EEEEENS4_23SM90_TMA_LOAD_MULTICASTENS4_14ComposedLayoutINS4_7SwizzleILi3ELi4ELi3EEENS4_18smem_ptr_flag_bitsILi16EEENST_INS5_IJNSA_ILi8EEENSA_ILi64EEEEEENS5_IJS18_SC_EEEEEEEvNS4_8identityES11_S1C_vS1D_EENS_8epilogue10collective6detail29Sm90TmaWarpSpecializedAdapterINS1G_15DefaultEpilogueISI_SJ_SJ_NS1F_6thread17LinearCombinationISI_Li1EffLNS1K_9ScaleType4KindE0ELNS_15FloatRoundStyleE2ESI_EENS1_15EpilogueDefaultEEEEEvvEEEEvNT_6ParamsE:
	.zero		1664


//--------------------- SYMBOLS --------------------------

	.type		.nv.reservedSmem.offset0,@object
	.size		.nv.reservedSmem.offset0,0x4
	.type		__assertfail,@function
